//
// Generated by NVIDIA NVVM Compiler
//
// Compiler Build ID: CL-36424714
// Cuda compilation tools, release 13.0, V13.0.88
// Based on NVVM 20.0.0
//

.version 9.0
.target sm_100
.address_size 64

	// .globl	_Z17find_correlationsPiiiiiPdS_
.global .align 4 .b8 precalc_xorwow_matrix[102400];
.global .align 4 .b8 precalc_xorwow_offset_matrix[102400];
.global .align 4 .b8 mrg32k3aM1[2304];
.global .align 4 .b8 mrg32k3aM2[2304];
.global .align 4 .b8 mrg32k3aM1SubSeq[2016];
.global .align 4 .b8 mrg32k3aM2SubSeq[2016];
.global .align 4 .b8 mrg32k3aM1Seq[2304];
.global .align 4 .b8 mrg32k3aM2Seq[2304];
.const .align 8 .b8 __cr_lgamma_table[72];

.visible .entry _Z17find_correlationsPiiiiiPdS_(
	.param .u64 .ptr .align 1 _Z17find_correlationsPiiiiiPdS__param_0,
	.param .u32 _Z17find_correlationsPiiiiiPdS__param_1,
	.param .u32 _Z17find_correlationsPiiiiiPdS__param_2,
	.param .u32 _Z17find_correlationsPiiiiiPdS__param_3,
	.param .u32 _Z17find_correlationsPiiiiiPdS__param_4,
	.param .u64 .ptr .align 1 _Z17find_correlationsPiiiiiPdS__param_5,
	.param .u64 .ptr .align 1 _Z17find_correlationsPiiiiiPdS__param_6
)
{
	.reg .pred 	%p<12>;
	.reg .b32 	%r<239>;
	.reg .b64 	%rd<31>;
	.reg .b64 	%fd<24>;

	ld.param.u32 	%r84, [_Z17find_correlationsPiiiiiPdS__param_2];
	ld.param.u32 	%r85, [_Z17find_correlationsPiiiiiPdS__param_4];
	ld.param.u64 	%rd4, [_Z17find_correlationsPiiiiiPdS__param_5];
	ld.param.u64 	%rd5, [_Z17find_correlationsPiiiiiPdS__param_6];
	cvta.to.global.u64 	%rd1, %rd5;
	cvta.to.global.u64 	%rd2, %rd4;
	mov.u32 	%r86, %ctaid.x;
	mov.u32 	%r87, %ntid.x;
	mov.u32 	%r88, %tid.x;
	mad.lo.s32 	%r191, %r86, %r87, %r88;
	mov.u32 	%r89, %nctaid.x;
	mul.lo.s32 	%r2, %r87, %r89;
	setp.ge.s32 	%p1, %r191, %r85;
	@%p1 bra 	$L__BB0_17;
	setp.lt.s32 	%p2, %r84, 1;
	cvt.rn.f64.s32 	%fd1, %r84;
	@%p2 bra 	$L__BB0_15;
	and.b32  	%r3, %r84, 7;
	and.b32  	%r4, %r84, 2147483640;
	and.b32  	%r5, %r84, 1;
	neg.s32 	%r6, %r4;
	add.s64 	%rd12, %rd1, 16;
$L__BB0_3:
	ld.param.u64 	%rd30, [_Z17find_correlationsPiiiiiPdS__param_0];
	setp.lt.u32 	%p4, %r84, 8;
	shl.b32 	%r92, %r191, 1;
	cvta.to.global.u64 	%rd8, %rd30;
	mul.wide.s32 	%rd9, %r92, 4;
	add.s64 	%rd10, %rd8, %rd9;
	ld.global.u32 	%r93, [%rd10+4];
	ld.global.u32 	%r94, [%rd10];
	mul.lo.s32 	%r8, %r94, %r84;
	mul.lo.s32 	%r9, %r93, %r84;
	mov.b32 	%r216, 0;
	mov.u32 	%r237, %r216;
	mov.u32 	%r236, %r216;
	mov.u32 	%r235, %r216;
	mov.u32 	%r234, %r216;
	mov.u32 	%r233, %r216;
	@%p4 bra 	$L__BB0_6;
	mov.b32 	%r237, 0;
	mov.u32 	%r192, %r9;
	mov.u32 	%r193, %r8;
	mov.u32 	%r194, %r6;
	mov.u32 	%r236, %r237;
	mov.u32 	%r235, %r237;
	mov.u32 	%r234, %r237;
	mov.u32 	%r233, %r237;
$L__BB0_5:
	.pragma "nounroll";
	mul.wide.s32 	%rd11, %r193, 4;
	add.s64 	%rd13, %rd12, %rd11;
	mul.wide.s32 	%rd14, %r192, 4;
	add.s64 	%rd15, %rd12, %rd14;
	ld.global.u32 	%r96, [%rd13+-16];
	add.s32 	%r97, %r96, %r233;
	ld.global.u32 	%r98, [%rd15+-16];
	add.s32 	%r99, %r98, %r234;
	mad.lo.s32 	%r100, %r98, %r96, %r235;
	mad.lo.s32 	%r101, %r96, %r96, %r236;
	mad.lo.s32 	%r102, %r98, %r98, %r237;
	ld.global.u32 	%r103, [%rd13+-12];
	add.s32 	%r104, %r103, %r97;
	ld.global.u32 	%r105, [%rd15+-12];
	add.s32 	%r106, %r105, %r99;
	mad.lo.s32 	%r107, %r105, %r103, %r100;
	mad.lo.s32 	%r108, %r103, %r103, %r101;
	mad.lo.s32 	%r109, %r105, %r105, %r102;
	ld.global.u32 	%r110, [%rd13+-8];
	add.s32 	%r111, %r110, %r104;
	ld.global.u32 	%r112, [%rd15+-8];
	add.s32 	%r113, %r112, %r106;
	mad.lo.s32 	%r114, %r112, %r110, %r107;
	mad.lo.s32 	%r115, %r110, %r110, %r108;
	mad.lo.s32 	%r116, %r112, %r112, %r109;
	ld.global.u32 	%r117, [%rd13+-4];
	add.s32 	%r118, %r117, %r111;
	ld.global.u32 	%r119, [%rd15+-4];
	add.s32 	%r120, %r119, %r113;
	mad.lo.s32 	%r121, %r119, %r117, %r114;
	mad.lo.s32 	%r122, %r117, %r117, %r115;
	mad.lo.s32 	%r123, %r119, %r119, %r116;
	ld.global.u32 	%r124, [%rd13];
	add.s32 	%r125, %r124, %r118;
	ld.global.u32 	%r126, [%rd15];
	add.s32 	%r127, %r126, %r120;
	mad.lo.s32 	%r128, %r126, %r124, %r121;
	mad.lo.s32 	%r129, %r124, %r124, %r122;
	mad.lo.s32 	%r130, %r126, %r126, %r123;
	ld.global.u32 	%r131, [%rd13+4];
	add.s32 	%r132, %r131, %r125;
	ld.global.u32 	%r133, [%rd15+4];
	add.s32 	%r134, %r133, %r127;
	mad.lo.s32 	%r135, %r133, %r131, %r128;
	mad.lo.s32 	%r136, %r131, %r131, %r129;
	mad.lo.s32 	%r137, %r133, %r133, %r130;
	ld.global.u32 	%r138, [%rd13+8];
	add.s32 	%r139, %r138, %r132;
	ld.global.u32 	%r140, [%rd15+8];
	add.s32 	%r141, %r140, %r134;
	mad.lo.s32 	%r142, %r140, %r138, %r135;
	mad.lo.s32 	%r143, %r138, %r138, %r136;
	mad.lo.s32 	%r144, %r140, %r140, %r137;
	ld.global.u32 	%r145, [%rd13+12];
	add.s32 	%r233, %r145, %r139;
	ld.global.u32 	%r146, [%rd15+12];
	add.s32 	%r234, %r146, %r141;
	mad.lo.s32 	%r235, %r146, %r145, %r142;
	mad.lo.s32 	%r236, %r145, %r145, %r143;
	mad.lo.s32 	%r237, %r146, %r146, %r144;
	add.s32 	%r194, %r194, 8;
	add.s32 	%r193, %r193, 8;
	add.s32 	%r192, %r192, 8;
	setp.ne.s32 	%p5, %r194, 0;
	mov.u32 	%r216, %r4;
	@%p5 bra 	$L__BB0_5;
$L__BB0_6:
	setp.eq.s32 	%p6, %r3, 0;
	@%p6 bra 	$L__BB0_14;
	add.s32 	%r148, %r3, -1;
	setp.lt.u32 	%p7, %r148, 3;
	@%p7 bra 	$L__BB0_9;
	add.s32 	%r149, %r216, %r8;
	add.s32 	%r150, %r216, %r9;
	mul.wide.s32 	%rd16, %r149, 4;
	add.s64 	%rd17, %rd1, %rd16;
	ld.global.u32 	%r151, [%rd17];
	add.s32 	%r152, %r151, %r233;
	mul.wide.s32 	%rd18, %r150, 4;
	add.s64 	%rd19, %rd1, %rd18;
	ld.global.u32 	%r153, [%rd19];
	add.s32 	%r154, %r153, %r234;
	mad.lo.s32 	%r155, %r153, %r151, %r235;
	mad.lo.s32 	%r156, %r151, %r151, %r236;
	mad.lo.s32 	%r157, %r153, %r153, %r237;
	ld.global.u32 	%r158, [%rd17+4];
	add.s32 	%r159, %r158, %r152;
	ld.global.u32 	%r160, [%rd19+4];
	add.s32 	%r161, %r160, %r154;
	mad.lo.s32 	%r162, %r160, %r158, %r155;
	mad.lo.s32 	%r163, %r158, %r158, %r156;
	mad.lo.s32 	%r164, %r160, %r160, %r157;
	ld.global.u32 	%r165, [%rd17+8];
	add.s32 	%r166, %r165, %r159;
	ld.global.u32 	%r167, [%rd19+8];
	add.s32 	%r168, %r167, %r161;
	mad.lo.s32 	%r169, %r167, %r165, %r162;
	mad.lo.s32 	%r170, %r165, %r165, %r163;
	mad.lo.s32 	%r171, %r167, %r167, %r164;
	ld.global.u32 	%r172, [%rd17+12];
	add.s32 	%r233, %r172, %r166;
	ld.global.u32 	%r173, [%rd19+12];
	add.s32 	%r234, %r173, %r168;
	mad.lo.s32 	%r235, %r173, %r172, %r169;
	mad.lo.s32 	%r236, %r172, %r172, %r170;
	mad.lo.s32 	%r237, %r173, %r173, %r171;
	add.s32 	%r216, %r216, 4;
$L__BB0_9:
	and.b32  	%r175, %r84, 3;
	setp.eq.s32 	%p8, %r175, 0;
	@%p8 bra 	$L__BB0_14;
	setp.eq.s32 	%p9, %r175, 1;
	@%p9 bra 	$L__BB0_12;
	add.s32 	%r176, %r216, %r8;
	add.s32 	%r177, %r216, %r9;
	mul.wide.s32 	%rd20, %r176, 4;
	add.s64 	%rd21, %rd1, %rd20;
	ld.global.u32 	%r178, [%rd21];
	add.s32 	%r179, %r178, %r233;
	mul.wide.s32 	%rd22, %r177, 4;
	add.s64 	%rd23, %rd1, %rd22;
	ld.global.u32 	%r180, [%rd23];
	add.s32 	%r181, %r180, %r234;
	mad.lo.s32 	%r182, %r180, %r178, %r235;
	mad.lo.s32 	%r183, %r178, %r178, %r236;
	mad.lo.s32 	%r184, %r180, %r180, %r237;
	ld.global.u32 	%r185, [%rd21+4];
	add.s32 	%r233, %r185, %r179;
	ld.global.u32 	%r186, [%rd23+4];
	add.s32 	%r234, %r186, %r181;
	mad.lo.s32 	%r235, %r186, %r185, %r182;
	mad.lo.s32 	%r236, %r185, %r185, %r183;
	mad.lo.s32 	%r237, %r186, %r186, %r184;
	add.s32 	%r216, %r216, 2;
$L__BB0_12:
	setp.eq.s32 	%p10, %r5, 0;
	@%p10 bra 	$L__BB0_14;
	add.s32 	%r187, %r216, %r8;
	add.s32 	%r188, %r216, %r9;
	mul.wide.s32 	%rd24, %r187, 4;
	add.s64 	%rd25, %rd1, %rd24;
	ld.global.u32 	%r189, [%rd25];
	add.s32 	%r233, %r189, %r233;
	mul.wide.s32 	%rd26, %r188, 4;
	add.s64 	%rd27, %rd1, %rd26;
	ld.global.u32 	%r190, [%rd27];
	add.s32 	%r234, %r190, %r234;
	mad.lo.s32 	%r235, %r190, %r189, %r235;
	mad.lo.s32 	%r236, %r189, %r189, %r236;
	mad.lo.s32 	%r237, %r190, %r190, %r237;
$L__BB0_14:
	cvt.rn.f64.u32 	%fd7, %r237;
	cvt.rn.f64.u32 	%fd8, %r236;
	cvt.rn.f64.s32 	%fd9, %r235;
	cvt.rn.f64.s32 	%fd10, %r234;
	cvt.rn.f64.s32 	%fd11, %r233;
	mul.f64 	%fd12, %fd9, %fd1;
	mul.f64 	%fd13, %fd11, %fd10;
	sub.f64 	%fd14, %fd12, %fd13;
	mul.f64 	%fd15, %fd8, %fd1;
	mul.f64 	%fd16, %fd11, %fd11;
	sub.f64 	%fd17, %fd15, %fd16;
	mul.f64 	%fd18, %fd7, %fd1;
	mul.f64 	%fd19, %fd10, %fd10;
	sub.f64 	%fd20, %fd18, %fd19;
	mul.f64 	%fd21, %fd17, %fd20;
	sqrt.rn.f64 	%fd22, %fd21;
	div.rn.f64 	%fd23, %fd14, %fd22;
	mul.wide.s32 	%rd28, %r191, 8;
	add.s64 	%rd29, %rd2, %rd28;
	st.global.f64 	[%rd29], %fd23;
	add.s32 	%r191, %r191, %r2;
	setp.lt.s32 	%p11, %r191, %r85;
	@%p11 bra 	$L__BB0_3;
	bra.uni 	$L__BB0_17;
$L__BB0_15:
	mov.f64 	%fd3, 0d0000000000000000;
	copysign.f64 	%fd4, %fd1, %fd3;
	mul.f64 	%fd5, %fd4, %fd4;
	sqrt.rn.f64 	%fd6, %fd5;
	div.rn.f64 	%fd2, %fd4, %fd6;
$L__BB0_16:
	mul.wide.s32 	%rd6, %r191, 8;
	add.s64 	%rd7, %rd2, %rd6;
	st.global.f64 	[%rd7], %fd2;
	add.s32 	%r191, %r191, %r2;
	setp.lt.s32 	%p3, %r191, %r85;
	@%p3 bra 	$L__BB0_16;
$L__BB0_17:
	ret;

}


// ===== COMPILED SASS (sm_100) =====

	.target	sm_100

	.elftype	@"ET_EXEC"


//--------------------- .note.nv.tkinfo           --------------------------
	.section	.note.nv.tkinfo,"",@"SHT_NOTE"
	.sectionflags	@"SHF_NOTE_NV_TKINFO"
	.tkinfo
        /*0018*/ 	.word	0x00000002
        /*0030*/ 	.string	""
        /*0030*/ 	.string	"ptxas"
        /*0030*/ 	.string	"Cuda compilation tools, release 13.0, V13.0.88"
        /*0030*/ 	.string	"Build cuda_13.0.r13.0/compiler.36424714_0"
        /*0030*/ 	.string	"-arch sm_100 -m 64 "



//--------------------- .note.nv.cuinfo           --------------------------
	.section	.note.nv.cuinfo,"",@"SHT_NOTE"
	.sectionflags	@"SHF_NOTE_NV_CUINFO"
        /*0018*/ 	.short	0x0002
        /*001a*/ 	.short	0x0064
        /*001c*/ 	.short	0x0082
	.zero		2


//--------------------- .nv.info                  --------------------------
	.section	.nv.info,"",@"SHT_CUDA_INFO"
	.align	4


	//----- nvinfo : EIATTR_REGCOUNT
	.align		4
        /*0000*/ 	.byte	0x04, 0x2f
        /*0002*/ 	.short	(.L_10 - .L_9)
	.align		4
.L_9:
        /*0004*/ 	.word	index@(_Z17find_correlationsPiiiiiPdS_)
        /*0008*/ 	.word	0x00000020


	//----- nvinfo : EIATTR_FRAME_SIZE
	.align		4
.L_10:
        /*000c*/ 	.byte	0x04, 0x11
        /*000e*/ 	.short	(.L_12 - .L_11)
	.align		4
.L_11:
        /*0010*/ 	.word	index@($__internal_1_$__cuda_sm20_dsqrt_rn_f64_mediumpath_v1)
        /*0014*/ 	.word	0x00000000


	//----- nvinfo : EIATTR_FRAME_SIZE
	.align		4
.L_12:
        /*0018*/ 	.byte	0x04, 0x11
        /*001a*/ 	.short	(.L_14 - .L_13)
	.align		4
.L_13:
        /*001c*/ 	.word	index@($__internal_0_$__cuda_sm20_div_rn_f64_full)
        /*0020*/ 	.word	0x00000000


	//----- nvinfo : EIATTR_FRAME_SIZE
	.align		4
.L_14:
        /*0024*/ 	.byte	0x04, 0x11
        /*0026*/ 	.short	(.L_16 - .L_15)
	.align		4
.L_15:
        /*0028*/ 	.word	index@(_Z17find_correlationsPiiiiiPdS_)
        /*002c*/ 	.word	0x00000000


	//----- nvinfo : EIATTR_MIN_STACK_SIZE
	.align		4
.L_16:
        /*0030*/ 	.byte	0x04, 0x12
        /*0032*/ 	.short	(.L_18 - .L_17)
	.align		4
.L_17:
        /*0034*/ 	.word	index@(_Z17find_correlationsPiiiiiPdS_)
        /*0038*/ 	.word	0x00000000
.L_18:


//--------------------- .nv.compat                --------------------------
	.section	.nv.compat,"",@"SHT_CUDA_COMPAT_INFO"
	.align	4
        /*0000*/ 	.byte	0x02, 0x09, 0x00, 0x00, 0x02, 0x02, 0x01, 0x00, 0x02, 0x05, 0x05, 0x00, 0x03, 0x07, 0x01, 0x01
        /*0010*/ 	.byte	0x02, 0x03, 0x00, 0x00, 0x02, 0x06, 0x01, 0x00, 0x04, 0x0b, 0x08, 0x00, 0x01, 0x00, 0x00, 0x00
        /*0020*/ 	.byte	0x00, 0x00, 0x00, 0x00


//--------------------- .nv.info._Z17find_correlationsPiiiiiPdS_ --------------------------
	.section	.nv.info._Z17find_correlationsPiiiiiPdS_,"",@"SHT_CUDA_INFO"
	.sectionflags	@""
	.align	4


	//----- nvinfo : EIATTR_CUDA_API_VERSION
	.align		4
        /*0000*/ 	.byte	0x04, 0x37
        /*0002*/ 	.short	(.L_20 - .L_19)
.L_19:
        /*0004*/ 	.word	0x00000082


	//----- nvinfo : EIATTR_KPARAM_INFO
	.align		4
.L_20:
        /*0008*/ 	.byte	0x04, 0x17
        /*000a*/ 	.short	(.L_22 - .L_21)
.L_21:
        /*000c*/ 	.word	0x00000000
        /*0010*/ 	.short	0x0006
        /*0012*/ 	.short	0x0020
        /*0014*/ 	.byte	0x00, 0xf5, 0x21, 0x00


	//----- nvinfo : EIATTR_KPARAM_INFO
	.align		4
.L_22:
        /*0018*/ 	.byte	0x04, 0x17
        /*001a*/ 	.short	(.L_24 - .L_23)
.L_23:
        /*001c*/ 	.word	0x00000000
        /*0020*/ 	.short	0x0005
        /*0022*/ 	.short	0x0018
        /*0024*/ 	.byte	0x00, 0xf5, 0x21, 0x00


	//----- nvinfo : EIATTR_KPARAM_INFO
	.align		4
.L_24:
        /*0028*/ 	.byte	0x04, 0x17
        /*002a*/ 	.short	(.L_26 - .L_25)
.L_25:
        /*002c*/ 	.word	0x00000000
        /*0030*/ 	.short	0x0004
        /*0032*/ 	.short	0x0014
        /*0034*/ 	.byte	0x00, 0xf0, 0x11, 0x00


	//----- nvinfo : EIATTR_KPARAM_INFO
	.align		4
.L_26:
        /*0038*/ 	.byte	0x04, 0x17
        /*003a*/ 	.short	(.L_28 - .L_27)
.L_27:
        /*003c*/ 	.word	0x00000000
        /*0040*/ 	.short	0x0003
        /*0042*/ 	.short	0x0010
        /*0044*/ 	.byte	0x00, 0xf0, 0x11, 0x00


	//----- nvinfo : EIATTR_KPARAM_INFO
	.align		4
.L_28:
        /*0048*/ 	.byte	0x04, 0x17
        /*004a*/ 	.short	(.L_30 - .L_29)
.L_29:
        /*004c*/ 	.word	0x00000000
        /*0050*/ 	.short	0x0002
        /*0052*/ 	.short	0x000c
        /*0054*/ 	.byte	0x00, 0xf0, 0x11, 0x00


	//----- nvinfo : EIATTR_KPARAM_INFO
	.align		4
.L_30:
        /*0058*/ 	.byte	0x04, 0x17
        /*005a*/ 	.short	(.L_32 - .L_31)
.L_31:
        /*005c*/ 	.word	0x00000000
        /*0060*/ 	.short	0x0001
        /*0062*/ 	.short	0x0008
        /*0064*/ 	.byte	0x00, 0xf0, 0x11, 0x00


	//----- nvinfo : EIATTR_KPARAM_INFO
	.align		4
.L_32:
        /*0068*/ 	.byte	0x04, 0x17
        /*006a*/ 	.short	(.L_34 - .L_33)
.L_33:
        /*006c*/ 	.word	0x00000000
        /*0070*/ 	.short	0x0000
        /*0072*/ 	.short	0x0000
        /*0074*/ 	.byte	0x00, 0xf5, 0x21, 0x00


	//----- nvinfo : EIATTR_SPARSE_MMA_MASK
	.align		4
.L_34:
        /*0078*/ 	.byte	0x03, 0x50
        /*007a*/ 	.short	0x0000


	//----- nvinfo : EIATTR_MAXREG_COUNT
	.align		4
        /*007c*/ 	.byte	0x03, 0x1b
        /*007e*/ 	.short	0x00ff


	//----- nvinfo : EIATTR_MERCURY_ISA_VERSION
	.align		4
        /*0080*/ 	.byte	0x03, 0x5f
        /*0082*/ 	.short	0x0101


	//----- nvinfo : EIATTR_VRC_CTA_INIT_COUNT
	.align		4
        /*0084*/ 	.byte	0x02, 0x4a
	.zero		1
	.zero		1


	//----- nvinfo : EIATTR_EXIT_INSTR_OFFSETS
	.align		4
        /*0088*/ 	.byte	0x04, 0x1c
        /*008a*/ 	.short	(.L_36 - .L_35)


	//   ....[0]....
.L_35:
        /*008c*/ 	.word	0x00000090


	//   ....[1]....
        /*0090*/ 	.word	0x00000ea0


	//   ....[2]....
        /*0094*/ 	.word	0x00001200


	//----- nvinfo : EIATTR_CRS_STACK_SIZE
	.align		4
.L_36:
        /*0098*/ 	.byte	0x04, 0x1e
        /*009a*/ 	.short	(.L_38 - .L_37)
.L_37:
        /*009c*/ 	.word	0x00000000


	//----- nvinfo : EIATTR_CBANK_PARAM_SIZE
	.align		4
.L_38:
        /*00a0*/ 	.byte	0x03, 0x19
        /*00a2*/ 	.short	0x0028


	//----- nvinfo : EIATTR_PARAM_CBANK
	.align		4
        /*00a4*/ 	.byte	0x04, 0x0a
        /*00a6*/ 	.short	(.L_40 - .L_39)
	.align		4
.L_39:
        /*00a8*/ 	.word	index@(.nv.constant0._Z17find_correlationsPiiiiiPdS_)
        /*00ac*/ 	.short	0x0380
        /*00ae*/ 	.short	0x0028


	//----- nvinfo : EIATTR_SW_WAR
	.align		4
.L_40:
        /*00b0*/ 	.byte	0x04, 0x36
        /*00b2*/ 	.short	(.L_42 - .L_41)
.L_41:
        /*00b4*/ 	.word	0x00000008
.L_42:


//--------------------- .nv.callgraph             --------------------------
	.section	.nv.callgraph,"",@"SHT_CUDA_CALLGRAPH"
	.align	4
	.sectionentsize	8
	.align		4
        /*0000*/ 	.word	0x00000000
	.align		4
        /*0004*/ 	.word	0xffffffff
	.align		4
        /*0008*/ 	.word	0x00000000
	.align		4
        /*000c*/ 	.word	0xfffffffe
	.align		4
        /*0010*/ 	.word	0x00000000
	.align		4
        /*0014*/ 	.word	0xfffffffd
	.align		4
        /*0018*/ 	.word	0x00000000
	.align		4
        /*001c*/ 	.word	0xfffffffc


//--------------------- .nv.constant4             --------------------------
	.section	.nv.constant4,"a",@progbits
	.align	8
	.align		8
.nv.constant4:
        /*0000*/ 	.dword	precalc_xorwow_matrix
	.align		8
        /*0008*/ 	.dword	precalc_xorwow_offset_matrix
	.align		8
        /*0010*/ 	.dword	mrg32k3aM1
	.align		8
        /*0018*/ 	.dword	mrg32k3aM2
	.align		8
        /*0020*/ 	.dword	mrg32k3aM1SubSeq
	.align		8
        /*0028*/ 	.dword	mrg32k3aM2SubSeq
	.align		8
        /*0030*/ 	.dword	mrg32k3aM1Seq
	.align		8
        /*0038*/ 	.dword	mrg32k3aM2Seq


//--------------------- .nv.constant3             --------------------------
	.section	.nv.constant3,"a",@progbits
	.align	8
.nv.constant3:
	.type		__cr_lgamma_table,@object
	.size		__cr_lgamma_table,(.L_8 - __cr_lgamma_table)
__cr_lgamma_table:
        /*0000*/ 	.byte	0x00, 0x00, 0x00, 0x00, 0x00, 0x00, 0x00, 0x00, 0x00, 0x00, 0x00, 0x00, 0x00, 0x00, 0x00, 0x00
        /*0010*/ 	.byte	0xef, 0x39, 0xfa, 0xfe, 0x42, 0x2e, 0xe6, 0x3f, 0x02, 0x20, 0x2a, 0xfa, 0x0b, 0xab, 0xfc, 0x3f
        /*0020*/ 	.byte	0xf9, 0x2c, 0x92, 0x7c, 0xa7, 0x6c, 0x09, 0x40, 0xc9, 0x79, 0x44, 0x3c, 0x64, 0x26, 0x13, 0x40
        /*0030*/ 	.byte	0xca, 0x01, 0xcf, 0x3a, 0x27, 0x51, 0x1a, 0x40, 0x30, 0xcc, 0x2d, 0xf3, 0xe1, 0x0c, 0x21, 0x40
        /*0040*/ 	.byte	0x0d, 0xb7, 0xfc, 0x82, 0x8e, 0x35, 0x25, 0x40
.L_8:


//--------------------- .text._Z17find_correlationsPiiiiiPdS_ --------------------------
	.section	.text._Z17find_correlationsPiiiiiPdS_,"ax",@progbits
	.align	128
        .global         _Z17find_correlationsPiiiiiPdS_
        .type           _Z17find_correlationsPiiiiiPdS_,@function
        .size           _Z17find_correlationsPiiiiiPdS_,(.L_x_25 - _Z17find_correlationsPiiiiiPdS_)
        .other          _Z17find_correlationsPiiiiiPdS_,@"STO_CUDA_ENTRY STV_DEFAULT"
_Z17find_correlationsPiiiiiPdS_:
.text._Z17find_correlationsPiiiiiPdS_:
[----:B------:R-:W-:Y:S01]  /*0000*/  LDC R1, c[0x0][0x37c] ;  /* 0x0000df00ff017b82 */ /* 0x000fe20000000800 */
[----:B------:R-:W0:Y:S07]  /*0010*/  S2R R0, SR_TID.X ;  /* 0x0000000000007919 */ /* 0x000e2e0000002100 */
[----:B------:R-:W0:Y:S01]  /*0020*/  S2UR UR4, SR_CTAID.X ;  /* 0x00000000000479c3 */ /* 0x000e220000002500 */
[----:B------:R-:W1:Y:S07]  /*0030*/  LDCU UR6, c[0x0][0x394] ;  /* 0x00007280ff0677ac */ /* 0x000e6e0008000800 */
[----:B------:R-:W0:Y:S01]  /*0040*/  LDC R9, c[0x0][0x360] ;  /* 0x0000d800ff097b82 */ /* 0x000e220000000800 */
[----:B------:R-:W2:Y:S01]  /*0050*/  LDCU UR5, c[0x0][0x370] ;  /* 0x00006e00ff0577ac */ /* 0x000ea20008000800 */
[----:B0-----:R-:W-:-:S02]  /*0060*/  IMAD R0, R9, UR4, R0 ;  /* 0x0000000409007c24 */ /* 0x001fc4000f8e0200 */
[----:B--2---:R-:W-:-:S03]  /*0070*/  IMAD R9, R9, UR5, RZ ;  /* 0x0000000509097c24 */ /* 0x004fc6000f8e02ff */
[----:B-1----:R-:W-:-:S13]  /*0080*/  ISETP.GE.AND P0, PT, R0, UR6, PT ;  /* 0x0000000600007c0c */ /* 0x002fda000bf06270 */
[----:B------:R-:W-:Y:S05]  /*0090*/  @P0 EXIT ;  /* 0x000000000000094d */ /* 0x000fea0003800000 */
[----:B------:R-:W0:Y:S01]  /*00a0*/  LDCU UR4, c[0x0][0x38c] ;  /* 0x00007180ff0477ac */ /* 0x000e220008000800 */
[----:B------:R-:W1:Y:S01]  /*00b0*/  LDCU.64 UR10, c[0x0][0x358] ;  /* 0x00006b00ff0a77ac */ /* 0x000e620008000a00 */
[----:B0-----:R-:W0:Y:S01]  /*00c0*/  I2F.F64 R4, UR4 ;  /* 0x0000000400047d12 */ /* 0x001e220008201c00 */
[----:B------:R-:W-:-:S09]  /*00d0*/  UISETP.GE.AND UP0, UPT, UR4, 0x1, UPT ;  /* 0x000000010400788c */ /* 0x000fd2000bf06270 */
[----:B-1----:R-:W-:Y:S05]  /*00e0*/  BRA.U !UP0, `(.L_x_0) ;  /* 0x0000000d08707547 */ /* 0x002fea000b800000 */
[----:B------:R-:W1:Y:S01]  /*00f0*/  LDCU.64 UR6, c[0x0][0x3a0] ;  /* 0x00007400ff0677ac */ /* 0x000e620008000a00 */
[----:B------:R-:W-:Y:S02]  /*0100*/  ULOP3.LUT UR8, UR4, 0x7ffffff8, URZ, 0xc0, !UPT ;  /* 0x7ffffff804087892 */ /* 0x000fe4000f8ec0ff */
[----:B------:R-:W-:Y:S02]  /*0110*/  ULOP3.LUT UR4, UR4, 0x7, URZ, 0xc0, !UPT ;  /* 0x0000000704047892 */ /* 0x000fe4000f8ec0ff */
[----:B-1----:R-:W-:-:S04]  /*0120*/  UIADD3 UR5, UP0, UPT, UR6, 0x10, URZ ;  /* 0x0000001006057890 */ /* 0x002fc8000ff1e0ff */
[----:B------:R-:W-:Y:S02]  /*0130*/  UIADD3.X UR6, UPT, UPT, URZ, UR7, URZ, UP0, !UPT ;  /* 0x00000007ff067290 */ /* 0x000fe400087fe4ff */
[----:B------:R-:W-:Y:S01]  /*0140*/  IMAD.U32 R6, RZ, RZ, UR5 ;  /* 0x00000005ff067e24 */ /* 0x000fe2000f8e00ff */
[----:B------:R-:W-:-:S03]  /*0150*/  UIADD3 UR7, UPT, UPT, -UR8, URZ, URZ ;  /* 0x000000ff08077290 */ /* 0x000fc6000fffe1ff */
[----:B------:R-:W-:-:S09]  /*0160*/  IMAD.U32 R7, RZ, RZ, UR6 ;  /* 0x00000006ff077e24 */ /* 0x000fd2000f8e00ff */
.L_x_9:
[----:B------:R-:W1:Y:S01]  /*0170*/  LDC.64 R2, c[0x0][0x380] ;  /* 0x0000e000ff027b82 */ /* 0x000e620000000a00 */
[----:B------:R-:W-:-:S07]  /*0180*/  SHF.L.U32 R11, R0, 0x1, RZ ;  /* 0x00000001000b7819 */ /* 0x000fce00000006ff */
[----:B------:R-:W2:Y:S01]  /*0190*/  LDC R18, c[0x0][0x38c] ;  /* 0x0000e300ff127b82 */ /* 0x000ea20000000800 */
[----:B-1----:R-:W-:-:S05]  /*01a0*/  IMAD.WIDE R2, R11, 0x4, R2 ;  /* 0x000000040b027825 */ /* 0x002fca00078e0202 */
[----:B------:R-:W3:Y:S04]  /*01b0*/  LDG.E R19, desc[UR10][R2.64] ;  /* 0x0000000a02137981 */ /* 0x000ee8000c1e1900 */
[----:B------:R-:W4:Y:S01]  /*01c0*/  LDG.E R11, desc[UR10][R2.64+0x4] ;  /* 0x0000040a020b7981 */ /* 0x000f22000c1e1900 */
[----:B--2---:R-:W-:Y:S01]  /*01d0*/  ISETP.GE.U32.AND P0, PT, R18, 0x8, PT ;  /* 0x000000081200780c */ /* 0x004fe20003f06070 */
[----:B------:R-:W-:Y:S02]  /*01e0*/  HFMA2 R17, -RZ, RZ, 0, 0 ;  /* 0x00000000ff117431 */ /* 0x000fe400000001ff */
[----:B------:R-:W-:Y:S01]  /*01f0*/  IMAD.MOV.U32 R21, RZ, RZ, RZ ;  /* 0x000000ffff157224 */ /* 0x000fe200078e00ff */
[----:B------:R-:W-:Y:S01]  /*0200*/  CS2R R14, SRZ ;  /* 0x00000000000e7805 */ /* 0x000fe2000001ff00 */
[----:B------:R-:W-:-:S02]  /*0210*/  IMAD.MOV.U32 R13, RZ, RZ, RZ ;  /* 0x000000ffff0d7224 */ /* 0x000fc400078e00ff */
[----:B------:R-:W-:Y:S02]  /*0220*/  IMAD.MOV.U32 R8, RZ, RZ, RZ ;  /* 0x000000ffff087224 */ /* 0x000fe400078e00ff */
[-C--:B---3--:R-:W-:Y:S02]  /*0230*/  IMAD R16, R19, R18.reuse, RZ ;  /* 0x0000001213107224 */ /* 0x088fe400078e02ff */
[----:B----4-:R-:W-:Y:S02]  /*0240*/  IMAD R12, R11, R18, RZ ;  /* 0x000000120b0c7224 */ /* 0x010fe400078e02ff */
[----:B------:R-:W-:Y:S05]  /*0250*/  @!P0 BRA `(.L_x_1) ;  /* 0x0000000000fc8947 */ /* 0x000fea0003800000 */
[----:B------:R-:W-:Y:S01]  /*0260*/  IMAD.MOV.U32 R13, RZ, RZ, RZ ;  /* 0x000000ffff0d7224 */ /* 0x000fe200078e00ff */
[----:B------:R-:W-:Y:S01]  /*0270*/  MOV R21, R12 ;  /* 0x0000000c00157202 */ /* 0x000fe20000000f00 */
[----:B------:R-:W-:Y:S01]  /*0280*/  IMAD.MOV.U32 R19, RZ, RZ, R16 ;  /* 0x000000ffff137224 */ /* 0x000fe200078e0010 */
[----:B------:R-:W-:Y:S01]  /*0290*/  MOV R17, RZ ;  /* 0x000000ff00117202 */ /* 0x000fe20000000f00 */
[----:B------:R-:W-:Y:S01]  /*02a0*/  IMAD.U32 R20, RZ, RZ, UR7 ;  /* 0x00000007ff147e24 */ /* 0x000fe2000f8e00ff */
[----:B------:R-:W-:Y:S01]  /*02b0*/  CS2R R14, SRZ ;  /* 0x00000000000e7805 */ /* 0x000fe2000001ff00 */
[----:B------:R-:W-:-:S07]  /*02c0*/  IMAD.MOV.U32 R8, RZ, RZ, RZ ;  /* 0x000000ffff087224 */ /* 0x000fce00078e00ff */
.L_x_2:
[----:B------:R-:W-:-:S04]  /*02d0*/  IMAD.WIDE R2, R19, 0x4, R6 ;  /* 0x0000000413027825 */ /* 0x000fc800078e0206 */
[----:B------:R-:W-:Y:S01]  /*02e0*/  IMAD.WIDE R10, R21, 0x4, R6 ;  /* 0x00000004150a7825 */ /* 0x000fe200078e0206 */
[----:B------:R-:W2:Y:S04]  /*02f0*/  LDG.E R24, desc[UR10][R2.64+-0x10] ;  /* 0xfffff00a02187981 */ /* 0x000ea8000c1e1900 */
[----:B------:R-:W3:Y:S04]  /*0300*/  LDG.E R25, desc[UR10][R10.64+-0x10] ;  /* 0xfffff00a0a197981 */ /* 0x000ee8000c1e1900 */
[----:B------:R-:W4:Y:S04]  /*0310*/  LDG.E R22, desc[UR10][R2.64+-0xc] ;  /* 0xfffff40a02167981 */ /* 0x000f28000c1e1900 */
[----:B------:R-:W5:Y:S04]  /*0320*/  LDG.E R23, desc[UR10][R10.64+-0xc] ;  /* 0xfffff40a0a177981 */ /* 0x000f68000c1e1900 */
[----:B------:R-:W5:Y:S04]  /*0330*/  LDG.E R26, desc[UR10][R2.64+-0x8] ;  /* 0xfffff80a021a7981 */ /* 0x000f68000c1e1900 */
[----:B------:R-:W5:Y:S04]  /*0340*/  LDG.E R29, desc[UR10][R2.64] ;  /* 0x0000000a021d7981 */ /* 0x000f68000c1e1900 */
[----:B------:R-:W5:Y:S01]  /*0350*/  LDG.E R28, desc[UR10][R10.64+0x8] ;  /* 0x0000080a0a1c7981 */ /* 0x000f62000c1e1900 */
[----:B--2---:R-:W-:-:S02]  /*0360*/  IMAD R27, R24, R24, R17 ;  /* 0x00000018181b7224 */ /* 0x004fc400078e0211 */
[-C--:B---3--:R-:W-:Y:S01]  /*0370*/  IMAD R17, R24, R25.reuse, R8 ;  /* 0x0000001918117224 */ /* 0x088fe200078e0208 */
[C---:B----4-:R-:W-:Y:S01]  /*0380*/  IADD3 R8, PT, PT, R22.reuse, R24, R15 ;  /* 0x0000001816087210 */ /* 0x050fe20007ffe00f */
[-C--:B------:R-:W-:Y:S01]  /*0390*/  IMAD R24, R25, R25.reuse, R13 ;  /* 0x0000001919187224 */ /* 0x080fe200078e020d */
[----:B------:R-:W2:Y:S01]  /*03a0*/  LDG.E R15, desc[UR10][R2.64+-0x4] ;  /* 0xfffffc0a020f7981 */ /* 0x000ea2000c1e1900 */
[C---:B------:R-:W-:Y:S01]  /*03b0*/  IMAD R27, R22.reuse, R22, R27 ;  /* 0x00000016161b7224 */ /* 0x040fe200078e021b */
[C---:B-----5:R-:W-:Y:S01]  /*03c0*/  IADD3 R13, PT, PT, R23.reuse, R25, R14 ;  /* 0x00000019170d7210 */ /* 0x060fe20007ffe00e */
[-C--:B------:R-:W-:Y:S01]  /*03d0*/  IMAD R17, R22, R23.reuse, R17 ;  /* 0x0000001716117224 */ /* 0x080fe200078e0211 */
[----:B------:R-:W3:Y:S04]  /*03e0*/  LDG.E R14, desc[UR10][R10.64+-0x8] ;  /* 0xfffff80a0a0e7981 */ /* 0x000ee8000c1e1900 */
[----:B------:R-:W4:Y:S01]  /*03f0*/  LDG.E R22, desc[UR10][R10.64+-0x4] ;  /* 0xfffffc0a0a167981 */ /* 0x000f22000c1e1900 */
[----:B------:R-:W-:-:S02]  /*0400*/  IMAD R23, R23, R23, R24 ;  /* 0x0000001717177224 */ /* 0x000fc400078e0218 */
[CC--:B------:R-:W-:Y:S01]  /*0410*/  IMAD R24, R26.reuse, R26.reuse, R27 ;  /* 0x0000001a1a187224 */ /* 0x0c0fe200078e021b */
[----:B------:R-:W5:Y:S04]  /*0420*/  LDG.E R25, desc[UR10][R2.64+0x4] ;  /* 0x0000040a02197981 */ /* 0x000f68000c1e1900 */
[----:B------:R-:W5:Y:S01]  /*0430*/  LDG.E R27, desc[UR10][R10.64] ;  /* 0x0000000a0a1b7981 */ /* 0x000f62000c1e1900 */
[C---:B--2---:R-:W-:Y:S01]  /*0440*/  IADD3 R8, PT, PT, R15.reuse, R26, R8 ;  /* 0x0000001a0f087210 */ /* 0x044fe20007ffe008 */
[-C--:B---3--:R-:W-:Y:S02]  /*0450*/  IMAD R17, R26, R14.reuse, R17 ;  /* 0x0000000e1a117224 */ /* 0x088fe400078e0211 */
[-C--:B------:R-:W-:Y:S01]  /*0460*/  IMAD R23, R14, R14.reuse, R23 ;  /* 0x0000000e0e177224 */ /* 0x080fe200078e0217 */
[----:B----4-:R-:W-:Y:S01]  /*0470*/  IADD3 R13, PT, PT, R22, R14, R13 ;  /* 0x0000000e160d7210 */ /* 0x010fe20007ffe00d */
[----:B------:R-:W-:-:S02]  /*0480*/  IMAD R14, R15, R15, R24 ;  /* 0x0000000f0f0e7224 */ /* 0x000fc400078e0218 */
[----:B------:R-:W2:Y:S01]  /*0490*/  LDG.E R24, desc[UR10][R10.64+0x4] ;  /* 0x0000040a0a187981 */ /* 0x000ea2000c1e1900 */
[----:B------:R-:W-:-:S03]  /*04a0*/  IMAD R15, R15, R22, R17 ;  /* 0x000000160f0f7224 */ /* 0x000fc600078e0211 */
[----:B------:R-:W3:Y:S01]  /*04b0*/  LDG.E R17, desc[UR10][R2.64+0x8] ;  /* 0x0000080a02117981 */ /* 0x000ee2000c1e1900 */
[----:B------:R-:W-:-:S03]  /*04c0*/  IMAD R26, R22, R22, R23 ;  /* 0x00000016161a7224 */ /* 0x000fc600078e0217 */
[----:B------:R3:W4:Y:S04]  /*04d0*/  LDG.E R22, desc[UR10][R2.64+0xc] ;  /* 0x00000c0a02167981 */ /* 0x000728000c1e1900 */
[----:B------:R-:W4:Y:S01]  /*04e0*/  LDG.E R23, desc[UR10][R10.64+0xc] ;  /* 0x00000c0a0a177981 */ /* 0x000f22000c1e1900 */
[----:B------:R-:W-:Y:S01]  /*04f0*/  VIADD R20, R20, 0x8 ;  /* 0x0000000814147836 */ /* 0x000fe20000000000 */
[-C--:B-----5:R-:W-:Y:S01]  /*0500*/  IADD3 R8, PT, PT, R25, R29.reuse, R8 ;  /* 0x0000001d19087210 */ /* 0x0a0fe20007ffe008 */
[----:B------:R-:W-:-:S03]  /*0510*/  IMAD R14, R29, R29, R14 ;  /* 0x0000001d1d0e7224 */ /* 0x000fc600078e020e */
[----:B------:R-:W-:Y:S01]  /*0520*/  ISETP.NE.AND P0, PT, R20, RZ, PT ;  /* 0x000000ff1400720c */ /* 0x000fe20003f05270 */
[-C--:B------:R-:W-:Y:S02]  /*0530*/  IMAD R15, R29, R27.reuse, R15 ;  /* 0x0000001b1d0f7224 */ /* 0x080fe400078e020f */
[----:B------:R-:W-:Y:S02]  /*0540*/  IMAD R29, R27, R27, R26 ;  /* 0x0000001b1b1d7224 */ /* 0x000fe400078e021a */
[----:B------:R-:W-:Y:S01]  /*0550*/  IMAD R14, R25, R25, R14 ;  /* 0x00000019190e7224 */ /* 0x000fe200078e020e */
[----:B------:R-:W-:Y:S01]  /*0560*/  IADD3 R19, PT, PT, R19, 0x8, RZ ;  /* 0x0000000813137810 */ /* 0x000fe20007ffe0ff */
[----:B------:R-:W-:Y:S02]  /*0570*/  VIADD R21, R21, 0x8 ;  /* 0x0000000815157836 */ /* 0x000fe40000000000 */
[-C--:B--2---:R-:W-:Y:S02]  /*0580*/  IMAD R25, R25, R24.reuse, R15 ;  /* 0x0000001819197224 */ /* 0x084fe400078e020f */
[C---:B------:R-:W-:Y:S01]  /*0590*/  IMAD R29, R24.reuse, R24, R29 ;  /* 0x00000018181d7224 */ /* 0x040fe200078e021d */
[----:B------:R-:W-:Y:S01]  /*05a0*/  IADD3 R13, PT, PT, R24, R27, R13 ;  /* 0x0000001b180d7210 */ /* 0x000fe20007ffe00d */
[----:B---3--:R-:W-:-:S02]  /*05b0*/  IMAD R3, R17, R17, R14 ;  /* 0x0000001111037224 */ /* 0x008fc400078e020e */
[-C--:B------:R-:W-:Y:S02]  /*05c0*/  IMAD R25, R17, R28.reuse, R25 ;  /* 0x0000001c11197224 */ /* 0x080fe400078e0219 */
[----:B------:R-:W-:Y:S01]  /*05d0*/  IMAD R2, R28, R28, R29 ;  /* 0x0000001c1c027224 */ /* 0x000fe200078e021d */
[C---:B----4-:R-:W-:Y:S01]  /*05e0*/  IADD3 R15, PT, PT, R22.reuse, R17, R8 ;  /* 0x00000011160f7210 */ /* 0x050fe20007ffe008 */
[C---:B------:R-:W-:Y:S01]  /*05f0*/  IMAD R17, R22.reuse, R22, R3 ;  /* 0x0000001616117224 */ /* 0x040fe200078e0203 */
[C---:B------:R-:W-:Y:S01]  /*0600*/  IADD3 R14, PT, PT, R23.reuse, R28, R13 ;  /* 0x0000001c170e7210 */ /* 0x040fe20007ffe00d */
[-C--:B------:R-:W-:Y:S02]  /*0610*/  IMAD R8, R22, R23.reuse, R25 ;  /* 0x0000001716087224 */ /* 0x080fe400078e0219 */
[----:B------:R-:W-:Y:S01]  /*0620*/  IMAD R13, R23, R23, R2 ;  /* 0x00000017170d7224 */ /* 0x000fe200078e0202 */
[----:B------:R-:W-:Y:S06]  /*0630*/  @P0 BRA `(.L_x_2) ;  /* 0xfffffffc00240947 */ /* 0x000fec000383ffff */
[----:B------:R-:W-:-:S07]  /*0640*/  IMAD.U32 R21, RZ, RZ, UR8 ;  /* 0x00000008ff157e24 */ /* 0x000fce000f8e00ff */
.L_x_1:
[----:B------:R-:W-:-:S09]  /*0650*/  UISETP.NE.AND UP0, UPT, UR4, URZ, UPT ;  /* 0x000000ff0400728c */ /* 0x000fd2000bf05270 */
[----:B------:R-:W-:Y:S05]  /*0660*/  BRA.U !UP0, `(.L_x_3) ;  /* 0x00000005080c7547 */ /* 0x000fea000b800000 */
[----:B------:R-:W-:-:S04]  /*0670*/  UIADD3 UR5, UPT, UPT, UR4, -0x1, URZ ;  /* 0xffffffff04057890 */ /* 0x000fc8000fffe0ff */
[----:B------:R-:W-:-:S09]  /*0680*/  UISETP.GE.U32.AND UP0, UPT, UR5, 0x3, UPT ;  /* 0x000000030500788c */ /* 0x000fd2000bf06070 */
[----:B------:R-:W-:Y:S05]  /*0690*/  BRA.U !UP0, `(.L_x_4) ;  /* 0x0000000108787547 */ /* 0x000fea000b800000 */
[----:B------:R-:W1:Y:S01]  /*06a0*/  LDC.64 R10, c[0x0][0x3a0] ;  /* 0x0000e800ff0a7b82 */ /* 0x000e620000000a00 */
[----:B------:R-:W-:Y:S01]  /*06b0*/  IADD3 R3, PT, PT, R16, R21, RZ ;  /* 0x0000001510037210 */ /* 0x000fe20007ffe0ff */
[----:B------:R-:W-:-:S04]  /*06c0*/  IMAD.IADD R19, R12, 0x1, R21 ;  /* 0x000000010c137824 */ /* 0x000fc800078e0215 */
[----:B-1----:R-:W-:-:S04]  /*06d0*/  IMAD.WIDE R2, R3, 0x4, R10 ;  /* 0x0000000403027825 */ /* 0x002fc800078e020a */
[----:B------:R-:W-:Y:S01]  /*06e0*/  IMAD.WIDE R10, R19, 0x4, R10 ;  /* 0x00000004130a7825 */ /* 0x000fe200078e020a */
[----:B------:R-:W2:Y:S04]  /*06f0*/  LDG.E R27, desc[UR10][R2.64] ;  /* 0x0000000a021b7981 */ /* 0x000ea8000c1e1900 */
[----:B------:R-:W3:Y:S04]  /*0700*/  LDG.E R22, desc[UR10][R10.64] ;  /* 0x0000000a0a167981 */ /* 0x000ee8000c1e1900 */
[----:B------:R-:W4:Y:S04]  /*0710*/  LDG.E R20, desc[UR10][R2.64+0x4] ;  /* 0x0000040a02147981 */ /* 0x000f28000c1e1900 */
[----:B------:R-:W5:Y:S04]  /*0720*/  LDG.E R23, desc[UR10][R10.64+0x4] ;  /* 0x0000040a0a177981 */ /* 0x000f68000c1e1900 */
[----:B------:R-:W4:Y:S04]  /*0730*/  LDG.E R19, desc[UR10][R2.64+0x8] ;  /* 0x0000080a02137981 */ /* 0x000f28000c1e1900 */
[----:B------:R-:W4:Y:S04]  /*0740*/  LDG.E R26, desc[UR10][R10.64+0x8] ;  /* 0x0000080a0a1a7981 */ /* 0x000f28000c1e1900 */
[----:B------:R1:W4:Y:S04]  /*0750*/  LDG.E R24, desc[UR10][R2.64+0xc] ;  /* 0x00000c0a02187981 */ /* 0x000328000c1e1900 */
[----:B------:R-:W4:Y:S01]  /*0760*/  LDG.E R25, desc[UR10][R10.64+0xc] ;  /* 0x00000c0a0a197981 */ /* 0x000f22000c1e1900 */
[----:B------:R-:W-:-:S02]  /*0770*/  VIADD R21, R21, 0x4 ;  /* 0x0000000415157836 */ /* 0x000fc40000000000 */
[C---:B--2---:R-:W-:Y:S02]  /*0780*/  IMAD R17, R27.reuse, R27, R17 ;  /* 0x0000001b1b117224 */ /* 0x044fe400078e0211 */
[-C--:B---3--:R-:W-:Y:S02]  /*0790*/  IMAD R8, R27, R22.reuse, R8 ;  /* 0x000000161b087224 */ /* 0x088fe400078e0208 */
[-C--:B------:R-:W-:Y:S01]  /*07a0*/  IMAD R28, R22, R22.reuse, R13 ;  /* 0x00000016161c7224 */ /* 0x080fe200078e020d */
[C---:B-----5:R-:W-:Y:S01]  /*07b0*/  IADD3 R14, PT, PT, R23.reuse, R22, R14 ;  /* 0x00000016170e7210 */ /* 0x060fe20007ffe00e */
[CC--:B----4-:R-:W-:Y:S02]  /*07c0*/  IMAD R8, R20.reuse, R23.reuse, R8 ;  /* 0x0000001714087224 */ /* 0x0d0fe400078e0208 */
[C---:B------:R-:W-:Y:S02]  /*07d0*/  IMAD R22, R20.reuse, R20, R17 ;  /* 0x0000001414167224 */ /* 0x040fe400078e0211 */
[----:B------:R-:W-:Y:S01]  /*07e0*/  IMAD R23, R23, R23, R28 ;  /* 0x0000001717177224 */ /* 0x000fe200078e021c */
[----:B------:R-:W-:Y:S01]  /*07f0*/  IADD3 R15, PT, PT, R20, R27, R15 ;  /* 0x0000001b140f7210 */ /* 0x000fe20007ffe00f */
[----:B------:R-:W-:-:S02]  /*0800*/  IMAD R17, R19, R19, R22 ;  /* 0x0000001313117224 */ /* 0x000fc400078e0216 */
[-C--:B------:R-:W-:Y:S02]  /*0810*/  IMAD R8, R19, R26.reuse, R8 ;  /* 0x0000001a13087224 */ /* 0x080fe400078e0208 */
[----:B-1----:R-:W-:Y:S01]  /*0820*/  IMAD R2, R26, R26, R23 ;  /* 0x0000001a1a027224 */ /* 0x002fe200078e0217 */
[C---:B------:R-:W-:Y:S01]  /*0830*/  IADD3 R15, PT, PT, R24.reuse, R19, R15 ;  /* 0x00000013180f7210 */ /* 0x040fe20007ffe00f */
[C---:B------:R-:W-:Y:S01]  /*0840*/  IMAD R17, R24.reuse, R24, R17 ;  /* 0x0000001818117224 */ /* 0x040fe200078e0211 */
[C---:B------:R-:W-:Y:S01]  /*0850*/  IADD3 R14, PT, PT, R25.reuse, R26, R14 ;  /* 0x0000001a190e7210 */ /* 0x040fe20007ffe00e */
[-C--:B------:R-:W-:Y:S02]  /*0860*/  IMAD R8, R24, R25.reuse, R8 ;  /* 0x0000001918087224 */ /* 0x080fe400078e0208 */
[----:B------:R-:W-:-:S07]  /*0870*/  IMAD R13, R25, R25, R2 ;  /* 0x00000019190d7224 */ /* 0x000fce00078e0202 */
.L_x_4:
[----:B------:R-:W-:-:S13]  /*0880*/  LOP3.LUT P0, R2, R18, 0x3, RZ, 0xc0, !PT ;  /* 0x0000000312027812 */ /* 0x000fda000780c0ff */
[----:B------:R-:W-:Y:S05]  /*0890*/  @!P0 BRA `(.L_x_3) ;  /* 0x0000000000808947 */ /* 0x000fea0003800000 */
[----:B------:R-:W-:Y:S02]  /*08a0*/  ISETP.NE.AND P0, PT, R2, 0x1, PT ;  /* 0x000000010200780c */ /* 0x000fe40003f05270 */
[----:B------:R-:W-:-:S11]  /*08b0*/  LOP3.LUT P1, RZ, R18, 0x1, RZ, 0xc0, !PT ;  /* 0x0000000112ff7812 */ /* 0x000fd6000782c0ff */
[----:B------:R-:W1:Y:S01]  /*08c0*/  @P0 LDC.64 R18, c[0x0][0x3a0] ;  /* 0x0000e800ff120b82 */ /* 0x000e620000000a00 */
[----:B------:R-:W-:Y:S01]  /*08d0*/  @P0 IADD3 R11, PT, PT, R16, R21, RZ ;  /* 0x00000015100b0210 */ /* 0x000fe20007ffe0ff */
[----:B------:R-:W-:Y:S02]  /*08e0*/  @P0 IMAD.IADD R23, R12, 0x1, R21 ;  /* 0x000000010c170824 */ /* 0x000fe400078e0215 */
[----:B------:R-:W-:-:S04]  /*08f0*/  @P0 VIADD R21, R21, 0x2 ;  /* 0x0000000215150836 */ /* 0x000fc80000000000 */
[----:B------:R-:W2:Y:S01]  /*0900*/  @P1 LDC.64 R2, c[0x0][0x3a0] ;  /* 0x0000e800ff021b82 */ /* 0x000ea20000000a00 */
[----:B------:R-:W-:Y:S01]  /*0910*/  @P1 IADD3 R25, PT, PT, R16, R21, RZ ;  /* 0x0000001510191210 */ /* 0x000fe20007ffe0ff */
[----:B------:R-:W-:Y:S02]  /*0920*/  @P1 IMAD.IADD R27, R12, 0x1, R21 ;  /* 0x000000010c1b1824 */ /* 0x000fe400078e0215 */
[----:B-1----:R-:W-:-:S04]  /*0930*/  @P0 IMAD.WIDE R10, R11, 0x4, R18 ;  /* 0x000000040b0a0825 */ /* 0x002fc800078e0212 */
[----:B------:R-:W-:Y:S01]  /*0940*/  @P0 IMAD.WIDE R18, R23, 0x4, R18 ;  /* 0x0000000417120825 */ /* 0x000fe200078e0212 */
[----:B------:R-:W3:Y:S04]  /*0950*/  @P0 LDG.E R12, desc[UR10][R10.64] ;  /* 0x0000000a0a0c0981 */ /* 0x000ee8000c1e1900 */
[----:B------:R-:W4:Y:S01]  /*0960*/  @P0 LDG.E R16, desc[UR10][R10.64+0x4] ;  /* 0x0000040a0a100981 */ /* 0x000f22000c1e1900 */
[----:B--2---:R-:W-:-:S03]  /*0970*/  @P1 IMAD.WIDE R20, R25, 0x4, R2 ;  /* 0x0000000419141825 */ /* 0x004fc600078e0202 */
[----:B------:R-:W2:Y:S01]  /*0980*/  @P0 LDG.E R23, desc[UR10][R18.64] ;  /* 0x0000000a12170981 */ /* 0x000ea2000c1e1900 */
[----:B------:R-:W-:-:S03]  /*0990*/  @P1 IMAD.WIDE R2, R27, 0x4, R2 ;  /* 0x000000041b021825 */ /* 0x000fc600078e0202 */
[----:B------:R-:W5:Y:S04]  /*09a0*/  @P0 LDG.E R29, desc[UR10][R18.64+0x4] ;  /* 0x0000040a121d0981 */ /* 0x000f68000c1e1900 */
[----:B------:R-:W5:Y:S04]  /*09b0*/  @P1 LDG.E R20, desc[UR10][R20.64] ;  /* 0x0000000a14141981 */ /* 0x000f68000c1e1900 */
[----:B------:R-:W5:Y:S01]  /*09c0*/  @P1 LDG.E R3, desc[UR10][R2.64] ;  /* 0x0000000a02031981 */ /* 0x000f62000c1e1900 */
[-C--:B---3--:R-:W-:Y:S01]  /*09d0*/  @P0 IMAD R27, R12, R12.reuse, R17 ;  /* 0x0000000c0c1b0224 */ /* 0x088fe200078e0211 */
[----:B----4-:R-:W-:-:S03]  /*09e0*/  @P0 IADD3 R15, PT, PT, R16, R12, R15 ;  /* 0x0000000c100f0210 */ /* 0x010fc60007ffe00f */
[----:B------:R-:W-:Y:S02]  /*09f0*/  @P0 IMAD R17, R16, R16, R27 ;  /* 0x0000001010110224 */ /* 0x000fe400078e021b */
[-C--:B--2---:R-:W-:Y:S02]  /*0a00*/  @P0 IMAD R25, R12, R23.reuse, R8 ;  /* 0x000000170c190224 */ /* 0x084fe400078e0208 */
[-C--:B------:R-:W-:Y:S01]  /*0a10*/  @P0 IMAD R12, R23, R23.reuse, R13 ;  /* 0x00000017170c0224 */ /* 0x080fe200078e020d */
[C---:B-----5:R-:W-:Y:S01]  /*0a20*/  @P0 IADD3 R14, PT, PT, R29.reuse, R23, R14 ;  /* 0x000000171d0e0210 */ /* 0x060fe20007ffe00e */
[-C--:B------:R-:W-:Y:S02]  /*0a30*/  @P0 IMAD R8, R16, R29.reuse, R25 ;  /* 0x0000001d10080224 */ /* 0x080fe400078e0219 */
[----:B------:R-:W-:Y:S02]  /*0a40*/  @P0 IMAD R13, R29, R29, R12 ;  /* 0x0000001d1d0d0224 */ /* 0x000fe400078e020c */
[----:B------:R-:W-:-:S02]  /*0a50*/  @P1 IMAD.IADD R15, R15, 0x1, R20 ;  /* 0x000000010f0f1824 */ /* 0x000fc400078e0214 */
[----:B------:R-:W-:Y:S01]  /*0a60*/  @P1 IMAD R17, R20, R20, R17 ;  /* 0x0000001414111224 */ /* 0x000fe200078e0211 */
[-C--:B------:R-:W-:Y:S01]  /*0a70*/  @P1 IADD3 R14, PT, PT, R14, R3.reuse, RZ ;  /* 0x000000030e0e1210 */ /* 0x080fe20007ffe0ff */
[-C--:B------:R-:W-:Y:S02]  /*0a80*/  @P1 IMAD R8, R20, R3.reuse, R8 ;  /* 0x0000000314081224 */ /* 0x080fe400078e0208 */
[----:B------:R-:W-:-:S07]  /*0a90*/  @P1 IMAD R13, R3, R3, R13 ;  /* 0x00000003030d1224 */ /* 0x000fce00078e020d */
.L_x_3:
[----:B------:R1:W2:Y:S01]  /*0aa0*/  I2F.F64 R10, R14 ;  /* 0x0000000e000a7312 */ /* 0x0002a20000201c00 */
[----:B------:R-:W-:Y:S07]  /*0ab0*/  BSSY.RECONVERGENT B0, `(.L_x_5) ;  /* 0x0000021000007945 */ /* 0x000fee0003800200 */
[----:B------:R3:W4:Y:S01]  /*0ac0*/  I2F.F64 R22, R15 ;  /* 0x0000000f00167312 */ /* 0x0007220000201c00 */
[----:B-1----:R-:W-:Y:S01]  /*0ad0*/  IMAD.MOV.U32 R14, RZ, RZ, 0x0 ;  /* 0x00000000ff0e7424 */ /* 0x002fe200078e00ff */
[----:B--2---:R-:W-:-:S06]  /*0ae0*/  DMUL R20, R10, R10 ;  /* 0x0000000a0a147228 */ /* 0x004fcc0000000000 */
[----:B------:R-:W0:Y:S01]  /*0af0*/  I2F.F64.U32 R16, R17 ;  /* 0x0000001100107312 */ /* 0x000e220000201800 */
[----:B---3--:R-:W-:Y:S01]  /*0b00*/  MOV R15, 0x3fd80000 ;  /* 0x3fd80000000f7802 */ /* 0x008fe20000000f00 */
[----:B----4-:R-:W-:-:S06]  /*0b10*/  DMUL R18, R22, R22 ;  /* 0x0000001616127228 */ /* 0x010fcc0000000000 */
[----:B------:R-:W1:Y:S01]  /*0b20*/  I2F.F64.U32 R2, R13 ;  /* 0x0000000d00027312 */ /* 0x000e620000201800 */
[----:B------:R-:W-:Y:S02]  /*0b30*/  DMUL R10, R10, R22 ;  /* 0x000000160a0a7228 */ /* 0x000fe40000000000 */
[----:B0-----:R-:W-:-:S05]  /*0b40*/  DFMA R18, R4, R16, -R18 ;  /* 0x000000100412722b */ /* 0x001fca0000000812 */
[----:B------:R-:W0:Y:S01]  /*0b50*/  I2F.F64 R24, R8 ;  /* 0x0000000800187312 */ /* 0x000e220000201c00 */
[----:B-1----:R-:W-:-:S08]  /*0b60*/  DFMA R2, R4, R2, -R20 ;  /* 0x000000020402722b */ /* 0x002fd00000000814 */
[----:B------:R-:W-:Y:S02]  /*0b70*/  DMUL R18, R18, R2 ;  /* 0x0000000212127228 */ /* 0x000fe40000000000 */
[----:B0-----:R-:W-:-:S04]  /*0b80*/  DFMA R10, R4, R24, -R10 ;  /* 0x00000018040a722b */ /* 0x001fc8000000080a */
[----:B------:R-:W0:Y:S04]  /*0b90*/  MUFU.RSQ64H R3, R19 ;  /* 0x0000001300037308 */ /* 0x000e280000001c00 */
[----:B------:R-:W-:-:S05]  /*0ba0*/  VIADD R2, R19, 0xfcb00000 ;  /* 0xfcb0000013027836 */ /* 0x000fca0000000000 */
[----:B------:R-:W-:Y:S01]  /*0bb0*/  ISETP.GE.U32.AND P0, PT, R2, 0x7ca00000, PT ;  /* 0x7ca000000200780c */ /* 0x000fe20003f06070 */
[----:B0-----:R-:W-:-:S08]  /*0bc0*/  DMUL R20, R2, R2 ;  /* 0x0000000202147228 */ /* 0x001fd00000000000 */
[----:B------:R-:W-:-:S08]  /*0bd0*/  DFMA R20, R18, -R20, 1 ;  /* 0x3ff000001214742b */ /* 0x000fd00000000814 */
[----:B------:R-:W-:Y:S02]  /*0be0*/  DFMA R12, R20, R14, 0.5 ;  /* 0x3fe00000140c742b */ /* 0x000fe4000000000e */
[----:B------:R-:W-:-:S08]  /*0bf0*/  DMUL R20, R2, R20 ;  /* 0x0000001402147228 */ /* 0x000fd00000000000 */
[----:B------:R-:W-:-:S08]  /*0c00*/  DFMA R20, R12, R20, R2 ;  /* 0x000000140c14722b */ /* 0x000fd00000000002 */
[----:B------:R-:W-:Y:S02]  /*0c10*/  DMUL R16, R18, R20 ;  /* 0x0000001412107228 */ /* 0x000fe40000000000 */
[----:B------:R-:W-:Y:S02]  /*0c20*/  VIADD R13, R21, 0xfff00000 ;  /* 0xfff00000150d7836 */ /* 0x000fe40000000000 */
[----:B------:R-:W-:-:S04]  /*0c30*/  IMAD.MOV.U32 R12, RZ, RZ, R20 ;  /* 0x000000ffff0c7224 */ /* 0x000fc800078e0014 */
[----:B------:R-:W-:-:S08]  /*0c40*/  DFMA R14, R16, -R16, R18 ;  /* 0x80000010100e722b */ /* 0x000fd00000000012 */
[----:B------:R-:W-:Y:S01]  /*0c50*/  DFMA R22, R14, R12, R16 ;  /* 0x0000000c0e16722b */ /* 0x000fe20000000010 */
[----:B------:R-:W-:Y:S10]  /*0c60*/  @!P0 BRA `(.L_x_6) ;  /* 0x0000000000148947 */ /* 0x000ff40003800000 */
[----:B------:R-:W-:Y:S01]  /*0c70*/  IMAD.MOV.U32 R8, RZ, RZ, R18 ;  /* 0x000000ffff087224 */ /* 0x000fe200078e0012 */
[----:B------:R-:W-:Y:S01]  /*0c80*/  MOV R12, R20 ;  /* 0x00000014000c7202 */ /* 0x000fe20000000f00 */
[----:B------:R-:W-:Y:S01]  /*0c90*/  IMAD.MOV.U32 R18, RZ, RZ, R2 ;  /* 0x000000ffff127224 */ /* 0x000fe200078e0002 */
[----:B------:R-:W-:-:S07]  /*0ca0*/  MOV R2, 0xcc0 ;  /* 0x00000cc000027802 */ /* 0x000fce0000000f00 */
[----:B------:R-:W-:Y:S05]  /*0cb0*/  CALL.REL.NOINC `($__internal_1_$__cuda_sm20_dsqrt_rn_f64_mediumpath_v1) ;  /* 0x0000000800c87944 */ /* 0x000fea0003c00000 */
.L_x_6:
[----:B------:R-:W-:Y:S05]  /*0cc0*/  BSYNC.RECONVERGENT B0 ;  /* 0x0000000000007941 */ /* 0x000fea0003800200 */
.L_x_5:
[----:B------:R-:W0:Y:S01]  /*0cd0*/  MUFU.RCP64H R3, R23 ;  /* 0x0000001700037308 */ /* 0x000e220000001800 */
[----:B------:R-:W-:Y:S01]  /*0ce0*/  MOV R2, 0x1 ;  /* 0x0000000100027802 */ /* 0x000fe20000000f00 */
[----:B------:R-:W-:Y:S01]  /*0cf0*/  BSSY.RECONVERGENT B0, `(.L_x_7) ;  /* 0x0000013000007945 */ /* 0x000fe20003800200 */
[----:B------:R-:W-:-:S04]  /*0d00*/  FSETP.GEU.AND P1, PT, |R11|, 6.5827683646048100446e-37, PT ;  /* 0x036000000b00780b */ /* 0x000fc80003f2e200 */
[----:B0-----:R-:W-:-:S08]  /*0d10*/  DFMA R12, R2, -R22, 1 ;  /* 0x3ff00000020c742b */ /* 0x001fd00000000816 */
[----:B------:R-:W-:-:S08]  /*0d20*/  DFMA R12, R12, R12, R12 ;  /* 0x0000000c0c0c722b */ /* 0x000fd0000000000c */
[----:B------:R-:W-:-:S08]  /*0d30*/  DFMA R12, R2, R12, R2 ;  /* 0x0000000c020c722b */ /* 0x000fd00000000002 */
[----:B------:R-:W-:-:S08]  /*0d40*/  DFMA R2, R12, -R22, 1 ;  /* 0x3ff000000c02742b */ /* 0x000fd00000000816 */
[----:B------:R-:W-:-:S08]  /*0d50*/  DFMA R2, R12, R2, R12 ;  /* 0x000000020c02722b */ /* 0x000fd0000000000c */
[----:B------:R-:W-:-:S08]  /*0d60*/  DMUL R12, R10, R2 ;  /* 0x000000020a0c7228 */ /* 0x000fd00000000000 */
[----:B------:R-:W-:-:S08]  /*0d70*/  DFMA R14, R12, -R22, R10 ;  /* 0x800000160c0e722b */ /* 0x000fd0000000000a */
[----:B------:R-:W-:-:S10]  /*0d80*/  DFMA R2, R2, R14, R12 ;  /* 0x0000000e0202722b */ /* 0x000fd4000000000c */
[----:B------:R-:W-:-:S05]  /*0d90*/  FFMA R8, RZ, R23, R3 ;  /* 0x00000017ff087223 */ /* 0x000fca0000000003 */
[----:B------:R-:W-:-:S13]  /*0da0*/  FSETP.GT.AND P0, PT, |R8|, 1.469367938527859385e-39, PT ;  /* 0x001000000800780b */ /* 0x000fda0003f04200 */
[----:B------:R-:W-:Y:S05]  /*0db0*/  @P0 BRA P1, `(.L_x_8) ;  /* 0x0000000000180947 */ /* 0x000fea0000800000 */
[----:B------:R-:W-:Y:S01]  /*0dc0*/  IMAD.MOV.U32 R12, RZ, RZ, R10 ;  /* 0x000000ffff0c7224 */ /* 0x000fe200078e000a */
[----:B------:R-:W-:Y:S01]  /*0dd0*/  MOV R10, R22 ;  /* 0x00000016000a7202 */ /* 0x000fe20000000f00 */
[----:B------:R-:W-:Y:S01]  /*0de0*/  IMAD.MOV.U32 R13, RZ, RZ, R11 ;  /* 0x000000ffff0d7224 */ /* 0x000fe200078e000b */
[----:B------:R-:W-:Y:S01]  /*0df0*/  MOV R18, 0xe20 ;  /* 0x00000e2000127802 */ /* 0x000fe20000000f00 */
[----:B------:R-:W-:-:S07]  /*0e00*/  IMAD.MOV.U32 R11, RZ, RZ, R23 ;  /* 0x000000ffff0b7224 */ /* 0x000fce00078e0017 */
[----:B------:R-:W-:Y:S05]  /*0e10*/  CALL.REL.NOINC `($__internal_0_$__cuda_sm20_div_rn_f64_full) ;  /* 0x0000000000fc7944 */ /* 0x000fea0003c00000 */
.L_x_8:
[----:B------:R-:W-:Y:S05]  /*0e20*/  BSYNC.RECONVERGENT B0 ;  /* 0x0000000000007941 */ /* 0x000fea0003800200 */
.L_x_7:
[----:B------:R-:W0:Y:S01]  /*0e30*/  LDC.64 R10, c[0x0][0x398] ;  /* 0x0000e600ff0a7b82 */ /* 0x000e220000000a00 */
[----:B------:R-:W1:Y:S01]  /*0e40*/  LDCU UR5, c[0x0][0x394] ;  /* 0x00007280ff0577ac */ /* 0x000e620008000800 */
[----:B0-----:R-:W-:-:S04]  /*0e50*/  IMAD.WIDE R10, R0, 0x8, R10 ;  /* 0x00000008000a7825 */ /* 0x001fc800078e020a */
[----:B------:R-:W-:Y:S01]  /*0e60*/  IMAD.IADD R0, R9, 0x1, R0 ;  /* 0x0000000109007824 */ /* 0x000fe200078e0200 */
[----:B------:R2:W-:Y:S04]  /*0e70*/  STG.E.64 desc[UR10][R10.64], R2 ;  /* 0x000000020a007986 */ /* 0x0005e8000c101b0a */
[----:B-1----:R-:W-:-:S13]  /*0e80*/  ISETP.GE.AND P0, PT, R0, UR5, PT ;  /* 0x0000000500007c0c */ /* 0x002fda000bf06270 */
[----:B--2---:R-:W-:Y:S05]  /*0e90*/  @!P0 BRA `(.L_x_9) ;  /* 0xfffffff000b48947 */ /* 0x004fea000383ffff */
[----:B------:R-:W-:Y:S05]  /*0ea0*/  EXIT ;  /* 0x000000000000794d */ /* 0x000fea0003800000 */
.L_x_0:
[----:B0-----:R-:W-:Y:S01]  /*0eb0*/  LOP3.LUT R5, RZ, 0x80000000, R5, 0xb8, !PT ;  /* 0x80000000ff057812 */ /* 0x001fe200078eb805 */
[----:B------:R-:W-:Y:S01]  /*0ec0*/  IMAD.MOV.U32 R10, RZ, RZ, 0x0 ;  /* 0x00000000ff0a7424 */ /* 0x000fe200078e00ff */
[----:B------:R-:W-:Y:S02]  /*0ed0*/  MOV R4, RZ ;  /* 0x000000ff00047202 */ /* 0x000fe40000000f00 */
[----:B------:R-:W-:-:S04]  /*0ee0*/  MOV R11, 0x3fd80000 ;  /* 0x3fd80000000b7802 */ /* 0x000fc80000000f00 */
[----:B------:R-:W-:-:S06]  /*0ef0*/  DMUL R18, R4, R4 ;  /* 0x0000000404127228 */ /* 0x000fcc0000000000 */
        /* <DEDUP_REMOVED lines=9> */
[----:B------:R-:W-:Y:S01]  /*0f90*/  VIADD R3, R13, 0xfff00000 ;  /* 0xfff000000d037836 */ /* 0x000fe20000000000 */
[----:B------:R-:W-:-:S05]  /*0fa0*/  MOV R2, R12 ;  /* 0x0000000c00027202 */ /* 0x000fca0000000f00 */
        /* <DEDUP_REMOVED lines=8> */
[----:B------:R-:W-:Y:S01]  /*1030*/  MOV R10, R22 ;  /* 0x00000016000a7202 */ /* 0x000fe20000000f00 */
[----:B------:R-:W-:-:S07]  /*1040*/  IMAD.MOV.U32 R11, RZ, RZ, R23 ;  /* 0x000000ffff0b7224 */ /* 0x000fce00078e0017 */
.L_x_10:
        /* <DEDUP_REMOVED lines=16> */
[----:B------:R-:W-:Y:S02]  /*1150*/  MOV R12, RZ ;  /* 0x000000ff000c7202 */ /* 0x000fe40000000f00 */
[----:B------:R-:W-:-:S07]  /*1160*/  MOV R18, 0x1180 ;  /* 0x0000118000127802 */ /* 0x000fce0000000f00 */
[----:B------:R-:W-:Y:S05]  /*1170*/  CALL.REL.NOINC `($__internal_0_$__cuda_sm20_div_rn_f64_full) ;  /* 0x0000000000247944 */ /* 0x000fea0003c00000 */
.L_x_12:
[----:B------:R-:W-:Y:S05]  /*1180*/  BSYNC.RECONVERGENT B0 ;  /* 0x0000000000007941 */ /* 0x000fea0003800200 */
.L_x_11:
[----:B------:R-:W0:Y:S01]  /*1190*/  LDC.64 R6, c[0x0][0x398] ;  /* 0x0000e600ff067b82 */ /* 0x000e220000000a00 */
[----:B------:R-:W1:Y:S02]  /*11a0*/  LDCU UR4, c[0x0][0x394] ;  /* 0x00007280ff0477ac */ /* 0x000e640008000800 */
.L_x_13:
[----:B0-----:R-:W-:-:S04]  /*11b0*/  IMAD.WIDE R4, R0, 0x8, R6 ;  /* 0x0000000800047825 */ /* 0x001fc800078e0206 */
[----:B------:R-:W-:Y:S01]  /*11c0*/  IMAD.IADD R0, R9, 0x1, R0 ;  /* 0x0000000109007824 */ /* 0x000fe200078e0200 */
[----:B------:R2:W-:Y:S04]  /*11d0*/  STG.E.64 desc[UR10][R4.64], R2 ;  /* 0x0000000204007986 */ /* 0x0005e8000c101b0a */
[----:B-1----:R-:W-:-:S13]  /*11e0*/  ISETP.GE.AND P0, PT, R0, UR4, PT ;  /* 0x0000000400007c0c */ /* 0x002fda000bf06270 */
[----:B--2---:R-:W-:Y:S05]  /*11f0*/  @!P0 BRA `(.L_x_13) ;  /* 0xfffffffc00ec8947 */ /* 0x004fea000383ffff */
[----:B------:R-:W-:Y:S05]  /*1200*/  EXIT ;  /* 0x000000000000794d */ /* 0x000fea0003800000 */
        .weak           $__internal_0_$__cuda_sm20_div_rn_f64_full
        .type           $__internal_0_$__cuda_sm20_div_rn_f64_full,@function
        .size           $__internal_0_$__cuda_sm20_div_rn_f64_full,($__internal_1_$__cuda_sm20_dsqrt_rn_f64_mediumpath_v1 - $__internal_0_$__cuda_sm20_div_rn_f64_full)
$__internal_0_$__cuda_sm20_div_rn_f64_full:
[C---:B------:R-:W-:Y:S01]  /*1210*/  FSETP.GEU.AND P0, PT, |R11|.reuse, 1.469367938527859385e-39, PT ;  /* 0x001000000b00780b */ /* 0x040fe20003f0e200 */
[----:B------:R-:W-:Y:S01]  /*1220*/  IMAD.MOV.U32 R20, RZ, RZ, 0x1 ;  /* 0x00000001ff147424 */ /* 0x000fe200078e00ff */
[----:B------:R-:W-:Y:S01]  /*1230*/  LOP3.LUT R2, R11, 0x800fffff, RZ, 0xc0, !PT ;  /* 0x800fffff0b027812 */ /* 0x000fe200078ec0ff */
[----:B------:R-:W-:Y:S01]  /*1240*/  BSSY.RECONVERGENT B1, `(.L_x_14) ;  /* 0x0000055000017945 */ /* 0x000fe20003800200 */
[C---:B------:R-:W-:Y:S02]  /*1250*/  FSETP.GEU.AND P2, PT, |R13|.reuse, 1.469367938527859385e-39, PT ;  /* 0x001000000d00780b */ /* 0x040fe40003f4e200 */
[----:B------:R-:W-:Y:S02]  /*1260*/  LOP3.LUT R3, R2, 0x3ff00000, RZ, 0xfc, !PT ;  /* 0x3ff0000002037812 */ /* 0x000fe400078efcff */
[----:B------:R-:W-:Y:S02]  /*1270*/  MOV R2, R10 ;  /* 0x0000000a00027202 */ /* 0x000fe40000000f00 */
[----:B------:R-:W-:-:S02]  /*1280*/  LOP3.LUT R16, R13, 0x7ff00000, RZ, 0xc0, !PT ;  /* 0x7ff000000d107812 */ /* 0x000fc400078ec0ff */
[C---:B------:R-:W-:Y:S01]  /*1290*/  LOP3.LUT R17, R11.reuse, 0x7ff00000, RZ, 0xc0, !PT ;  /* 0x7ff000000b117812 */ /* 0x040fe200078ec0ff */
[----:B------:R-:W-:Y:S01]  /*12a0*/  @!P0 DMUL R2, R10, 8.98846567431157953865e+307 ;  /* 0x7fe000000a028828 */ /* 0x000fe20000000000 */
[----:B------:R-:W-:Y:S02]  /*12b0*/  MOV R8, 0x1ca00000 ;  /* 0x1ca0000000087802 */ /* 0x000fe40000000f00 */
[C---:B------:R-:W-:Y:S02]  /*12c0*/  ISETP.GE.U32.AND P1, PT, R16.reuse, R17, PT ;  /* 0x000000111000720c */ /* 0x040fe40003f26070 */
[----:B------:R-:W-:Y:S01]  /*12d0*/  @!P2 LOP3.LUT R19, R11, 0x7ff00000, RZ, 0xc0, !PT ;  /* 0x7ff000000b13a812 */ /* 0x000fe200078ec0ff */
[----:B------:R-:W0:Y:S01]  /*12e0*/  MUFU.RCP64H R21, R3 ;  /* 0x0000000300157308 */ /* 0x000e220000001800 */
[----:B------:R-:W-:Y:S02]  /*12f0*/  @!P2 MOV R24, RZ ;  /* 0x000000ff0018a202 */ /* 0x000fe40000000f00 */
[----:B------:R-:W-:-:S02]  /*1300*/  @!P2 ISETP.GE.U32.AND P3, PT, R16, R19, PT ;  /* 0x000000131000a20c */ /* 0x000fc40003f66070 */
[----:B------:R-:W-:Y:S02]  /*1310*/  MOV R26, R17 ;  /* 0x00000011001a7202 */ /* 0x000fe40000000f00 */
[----:B------:R-:W-:Y:S02]  /*1320*/  @!P2 SEL R19, R8, 0x63400000, !P3 ;  /* 0x634000000813a807 */ /* 0x000fe40005800000 */
[----:B------:R-:W-:Y:S02]  /*1330*/  @!P0 LOP3.LUT R26, R3, 0x7ff00000, RZ, 0xc0, !PT ;  /* 0x7ff00000031a8812 */ /* 0x000fe400078ec0ff */
[----:B------:R-:W-:-:S04]  /*1340*/  @!P2 LOP3.LUT R19, R19, 0x80000000, R13, 0xf8, !PT ;  /* 0x800000001313a812 */ /* 0x000fc800078ef80d */
[----:B------:R-:W-:Y:S01]  /*1350*/  @!P2 LOP3.LUT R25, R19, 0x100000, RZ, 0xfc, !PT ;  /* 0x001000001319a812 */ /* 0x000fe200078efcff */
[----:B------:R-:W-:Y:S01]  /*1360*/  IMAD.MOV.U32 R19, RZ, RZ, R16 ;  /* 0x000000ffff137224 */ /* 0x000fe200078e0010 */
[----:B0-----:R-:W-:-:S08]  /*1370*/  DFMA R14, R20, -R2, 1 ;  /* 0x3ff00000140e742b */ /* 0x001fd00000000802 */
[----:B------:R-:W-:-:S08]  /*1380*/  DFMA R14, R14, R14, R14 ;  /* 0x0000000e0e0e722b */ /* 0x000fd0000000000e */
[----:B------:R-:W-:Y:S01]  /*1390*/  DFMA R20, R20, R14, R20 ;  /* 0x0000000e1414722b */ /* 0x000fe20000000014 */
[----:B------:R-:W-:Y:S01]  /*13a0*/  SEL R15, R8, 0x63400000, !P1 ;  /* 0x63400000080f7807 */ /* 0x000fe20004800000 */
[----:B------:R-:W-:-:S03]  /*13b0*/  IMAD.MOV.U32 R14, RZ, RZ, R12 ;  /* 0x000000ffff0e7224 */ /* 0x000fc600078e000c */
[----:B------:R-:W-:-:S03]  /*13c0*/  LOP3.LUT R15, R15, 0x800fffff, R13, 0xf8, !PT ;  /* 0x800fffff0f0f7812 */ /* 0x000fc600078ef80d */
[----:B------:R-:W-:-:S03]  /*13d0*/  DFMA R22, R20, -R2, 1 ;  /* 0x3ff000001416742b */ /* 0x000fc60000000802 */
[----:B------:R-:W-:-:S05]  /*13e0*/  @!P2 DFMA R14, R14, 2, -R24 ;  /* 0x400000000e0ea82b */ /* 0x000fca0000000818 */
[----:B------:R-:W-:-:S05]  /*13f0*/  DFMA R22, R20, R22, R20 ;  /* 0x000000161416722b */ /* 0x000fca0000000014 */
[----:B------:R-:W-:-:S03]  /*1400*/  @!P2 LOP3.LUT R19, R15, 0x7ff00000, RZ, 0xc0, !PT ;  /* 0x7ff000000f13a812 */ /* 0x000fc600078ec0ff */
[----:B------:R-:W-:Y:S02]  /*1410*/  DMUL R20, R22, R14 ;  /* 0x0000000e16147228 */ /* 0x000fe40000000000 */
[----:B------:R-:W-:-:S05]  /*1420*/  VIADD R17, R19, 0xffffffff ;  /* 0xffffffff13117836 */ /* 0x000fca0000000000 */
[----:B------:R-:W-:Y:S01]  /*1430*/  ISETP.GT.U32.AND P0, PT, R17, 0x7feffffe, PT ;  /* 0x7feffffe1100780c */ /* 0x000fe20003f04070 */
[----:B------:R-:W-:Y:S01]  /*1440*/  DFMA R24, R20, -R2, R14 ;  /* 0x800000021418722b */ /* 0x000fe2000000000e */
[----:B------:R-:W-:-:S04]  /*1450*/  IADD3 R17, PT, PT, R26, -0x1, RZ ;  /* 0xffffffff1a117810 */ /* 0x000fc80007ffe0ff */
[----:B------:R-:W-:-:S03]  /*1460*/  ISETP.GT.U32.OR P0, PT, R17, 0x7feffffe, P0 ;  /* 0x7feffffe1100780c */ /* 0x000fc60000704470 */
[----:B------:R-:W-:-:S10]  /*1470*/  DFMA R24, R22, R24, R20 ;  /* 0x000000181618722b */ /* 0x000fd40000000014 */
[----:B------:R-:W-:Y:S05]  /*1480*/  @P0 BRA `(.L_x_15) ;  /* 0x00000000006c0947 */ /* 0x000fea0003800000 */
[----:B------:R-:W-:-:S04]  /*1490*/  LOP3.LUT R13, R11, 0x7ff00000, RZ, 0xc0, !PT ;  /* 0x7ff000000b0d7812 */ /* 0x000fc800078ec0ff */
[CC--:B------:R-:W-:Y:S02]  /*14a0*/  VIADDMNMX R12, R16.reuse, -R13.reuse, 0xb9600000, !PT ;  /* 0xb9600000100c7446 */ /* 0x0c0fe4000780090d */
[----:B------:R-:W-:Y:S02]  /*14b0*/  ISETP.GE.U32.AND P0, PT, R16, R13, PT ;  /* 0x0000000d1000720c */ /* 0x000fe40003f06070 */
[----:B------:R-:W-:Y:S02]  /*14c0*/  VIMNMX R12, PT, PT, R12, 0x46a00000, PT ;  /* 0x46a000000c0c7848 */ /* 0x000fe40003fe0100 */
[----:B------:R-:W-:-:S05]  /*14d0*/  SEL R13, R8, 0x63400000, !P0 ;  /* 0x63400000080d7807 */ /* 0x000fca0004000000 */
[----:B------:R-:W-:Y:S02]  /*14e0*/  IMAD.IADD R8, R12, 0x1, -R13 ;  /* 0x000000010c087824 */ /* 0x000fe400078e0a0d */
[----:B------:R-:W-:-:S03]  /*14f0*/  IMAD.MOV.U32 R12, RZ, RZ, RZ ;  /* 0x000000ffff0c7224 */ /* 0x000fc600078e00ff */
[----:B------:R-:W-:-:S06]  /*1500*/  IADD3 R13, PT, PT, R8, 0x7fe00000, RZ ;  /* 0x7fe00000080d7810 */ /* 0x000fcc0007ffe0ff */
[----:B------:R-:W-:-:S10]  /*1510*/  DMUL R16, R24, R12 ;  /* 0x0000000c18107228 */ /* 0x000fd40000000000 */
[----:B------:R-:W-:-:S13]  /*1520*/  FSETP.GTU.AND P0, PT, |R17|, 1.469367938527859385e-39, PT ;  /* 0x001000001100780b */ /* 0x000fda0003f0c200 */
[----:B------:R-:W-:Y:S05]  /*1530*/  @P0 BRA `(.L_x_16) ;  /* 0x0000000000940947 */ /* 0x000fea0003800000 */
[----:B------:R-:W-:Y:S01]  /*1540*/  DFMA R2, R24, -R2, R14 ;  /* 0x800000021802722b */ /* 0x000fe2000000000e */
[----:B------:R-:W-:-:S09]  /*1550*/  MOV R12, RZ ;  /* 0x000000ff000c7202 */ /* 0x000fd20000000f00 */
[C---:B------:R-:W-:Y:S02]  /*1560*/  FSETP.NEU.AND P0, PT, R3.reuse, RZ, PT ;  /* 0x000000ff0300720b */ /* 0x040fe40003f0d000 */
[----:B------:R-:W-:-:S04]  /*1570*/  LOP3.LUT R11, R3, 0x80000000, R11, 0x48, !PT ;  /* 0x80000000030b7812 */ /* 0x000fc800078e480b */
[----:B------:R-:W-:-:S07]  /*1580*/  LOP3.LUT R13, R11, R13, RZ, 0xfc, !PT ;  /* 0x0000000d0b0d7212 */ /* 0x000fce00078efcff */
[----:B------:R-:W-:Y:S05]  /*1590*/  @!P0 BRA `(.L_x_16) ;  /* 0x00000000007c8947 */ /* 0x000fea0003800000 */
[----:B------:R-:W-:Y:S01]  /*15a0*/  IMAD.MOV R3, RZ, RZ, -R8 ;  /* 0x000000ffff037224 */ /* 0x000fe200078e0a08 */
[----:B------:R-:W-:Y:S01]  /*15b0*/  MOV R2, RZ ;  /* 0x000000ff00027202 */ /* 0x000fe20000000f00 */
[----:B------:R-:W-:-:S05]  /*15c0*/  DMUL.RP R12, R24, R12 ;  /* 0x0000000c180c7228 */ /* 0x000fca0000008000 */
[----:B------:R-:W-:-:S05]  /*15d0*/  DFMA R2, R16, -R2, R24 ;  /* 0x800000021002722b */ /* 0x000fca0000000018 */
[----:B------:R-:W-:Y:S02]  /*15e0*/  LOP3.LUT R11, R13, R11, RZ, 0x3c, !PT ;  /* 0x0000000b0d0b7212 */ /* 0x000fe400078e3cff */
[----:B------:R-:W-:-:S04]  /*15f0*/  IADD3 R2, PT, PT, -R8, -0x43300000, RZ ;  /* 0xbcd0000008027810 */ /* 0x000fc80007ffe1ff */
[----:B------:R-:W-:-:S04]  /*1600*/  FSETP.NEU.AND P0, PT, |R3|, R2, PT ;  /* 0x000000020300720b */ /* 0x000fc80003f0d200 */
[----:B------:R-:W-:Y:S02]  /*1610*/  FSEL R16, R12, R16, !P0 ;  /* 0x000000100c107208 */ /* 0x000fe40004000000 */
[----:B------:R-:W-:Y:S01]  /*1620*/  FSEL R17, R11, R17, !P0 ;  /* 0x000000110b117208 */ /* 0x000fe20004000000 */
[----:B------:R-:W-:Y:S06]  /*1630*/  BRA `(.L_x_16) ;  /* 0x0000000000547947 */ /* 0x000fec0003800000 */
.L_x_15:
[----:B------:R-:W-:-:S14]  /*1640*/  DSETP.NAN.AND P0, PT, R12, R12, PT ;  /* 0x0000000c0c00722a */ /* 0x000fdc0003f08000 */
[----:B------:R-:W-:Y:S05]  /*1650*/  @P0 BRA `(.L_x_17) ;  /* 0x0000000000440947 */ /* 0x000fea0003800000 */
[----:B------:R-:W-:-:S14]  /*1660*/  DSETP.NAN.AND P0, PT, R10, R10, PT ;  /* 0x0000000a0a00722a */ /* 0x000fdc0003f08000 */
[----:B------:R-:W-:Y:S05]  /*1670*/  @P0 BRA `(.L_x_18) ;  /* 0x0000000000300947 */ /* 0x000fea0003800000 */
[----:B------:R-:W-:Y:S01]  /*1680*/  ISETP.NE.AND P0, PT, R19, R26, PT ;  /* 0x0000001a1300720c */ /* 0x000fe20003f05270 */
[----:B------:R-:W-:Y:S01]  /*1690*/  IMAD.MOV.U32 R16, RZ, RZ, 0x0 ;  /* 0x00000000ff107424 */ /* 0x000fe200078e00ff */
[----:B------:R-:W-:-:S11]  /*16a0*/  MOV R17, 0xfff80000 ;  /* 0xfff8000000117802 */ /* 0x000fd60000000f00 */
[----:B------:R-:W-:Y:S05]  /*16b0*/  @!P0 BRA `(.L_x_16) ;  /* 0x0000000000348947 */ /* 0x000fea0003800000 */
[----:B------:R-:W-:Y:S02]  /*16c0*/  ISETP.NE.AND P0, PT, R19, 0x7ff00000, PT ;  /* 0x7ff000001300780c */ /* 0x000fe40003f05270 */
[----:B------:R-:W-:Y:S02]  /*16d0*/  LOP3.LUT R17, R13, 0x80000000, R11, 0x48, !PT ;  /* 0x800000000d117812 */ /* 0x000fe400078e480b */
[----:B------:R-:W-:-:S13]  /*16e0*/  ISETP.EQ.OR P0, PT, R26, RZ, !P0 ;  /* 0x000000ff1a00720c */ /* 0x000fda0004702670 */
[----:B------:R-:W-:Y:S01]  /*16f0*/  @P0 LOP3.LUT R2, R17, 0x7ff00000, RZ, 0xfc, !PT ;  /* 0x7ff0000011020812 */ /* 0x000fe200078efcff */
[----:B------:R-:W-:Y:S01]  /*1700*/  @!P0 IMAD.MOV.U32 R16, RZ, RZ, RZ ;  /* 0x000000ffff108224 */ /* 0x000fe200078e00ff */
[----:B------:R-:W-:-:S03]  /*1710*/  @P0 MOV R16, RZ ;  /* 0x000000ff00100202 */ /* 0x000fc60000000f00 */
[----:B------:R-:W-:Y:S01]  /*1720*/  @P0 IMAD.MOV.U32 R17, RZ, RZ, R2 ;  /* 0x000000ffff110224 */ /* 0x000fe200078e0002 */
[----:B------:R-:W-:Y:S06]  /*1730*/  BRA `(.L_x_16) ;  /* 0x0000000000147947 */ /* 0x000fec0003800000 */
.L_x_18:
[----:B------:R-:W-:Y:S02]  /*1740*/  LOP3.LUT R17, R11, 0x80000, RZ, 0xfc, !PT ;  /* 0x000800000b117812 */ /* 0x000fe400078efcff */
[----:B------:R-:W-:Y:S01]  /*1750*/  MOV R16, R10 ;  /* 0x0000000a00107202 */ /* 0x000fe20000000f00 */
[----:B------:R-:W-:Y:S06]  /*1760*/  BRA `(.L_x_16) ;  /* 0x0000000000087947 */ /* 0x000fec0003800000 */
.L_x_17:
[----:B------:R-:W-:Y:S01]  /*1770*/  LOP3.LUT R17, R13, 0x80000, RZ, 0xfc, !PT ;  /* 0x000800000d117812 */ /* 0x000fe200078efcff */
[----:B------:R-:W-:-:S07]  /*1780*/  IMAD.MOV.U32 R16, RZ, RZ, R12 ;  /* 0x000000ffff107224 */ /* 0x000fce00078e000c */
.L_x_16:
[----:B------:R-:W-:Y:S05]  /*1790*/  BSYNC.RECONVERGENT B1 ;  /* 0x0000000000017941 */ /* 0x000fea0003800200 */
.L_x_14:
[----:B------:R-:W-:Y:S01]  /*17a0*/  HFMA2 R19, -RZ, RZ, 0, 0 ;  /* 0x00000000ff137431 */ /* 0x000fe200000001ff */
[----:B------:R-:W-:Y:S01]  /*17b0*/  MOV R2, R16 ;  /* 0x0000001000027202 */ /* 0x000fe20000000f00 */
[----:B------:R-:W-:Y:S02]  /*17c0*/  IMAD.MOV.U32 R3, RZ, RZ, R17 ;  /* 0x000000ffff037224 */ /* 0x000fe400078e0011 */
[----:B------:R-:W-:Y:S05]  /*17d0*/  RET.REL.NODEC R18 `(_Z17find_correlationsPiiiiiPdS_) ;  /* 0xffffffe812087950 */ /* 0x000fea0003c3ffff */
        .weak           $__internal_1_$__cuda_sm20_dsqrt_rn_f64_mediumpath_v1
        .type           $__internal_1_$__cuda_sm20_dsqrt_rn_f64_mediumpath_v1,@function
        .size           $__internal_1_$__cuda_sm20_dsqrt_rn_f64_mediumpath_v1,(.L_x_25 - $__internal_1_$__cuda_sm20_dsqrt_rn_f64_mediumpath_v1)
$__internal_1_$__cuda_sm20_dsqrt_rn_f64_mediumpath_v1:
[----:B------:R-:W-:Y:S01]  /*17e0*/  ISETP.GE.U32.AND P0, PT, R18, -0x3400000, PT ;  /* 0xfcc000001200780c */ /* 0x000fe20003f06070 */
[----:B------:R-:W-:Y:S01]  /*17f0*/  BSSY.RECONVERGENT B1, `(.L_x_19) ;  /* 0x0000024000017945 */ /* 0x000fe20003800200 */
[----:B------:R-:W-:-:S11]  /*1800*/  IMAD.MOV.U32 R18, RZ, RZ, R8 ;  /* 0x000000ffff127224 */ /* 0x000fd600078e0008 */
[----:B------:R-:W-:Y:S05]  /*1810*/  @!P0 BRA `(.L_x_20) ;  /* 0x0000000000208947 */ /* 0x000fea0003800000 */
[----:B------:R-:W-:-:S10]  /*1820*/  DFMA.RM R14, R14, R12, R16 ;  /* 0x0000000c0e0e722b */ /* 0x000fd40000004010 */
[----:B------:R-:W-:-:S04]  /*1830*/  IADD3 R12, P0, PT, R14, 0x1, RZ ;  /* 0x000000010e0c7810 */ /* 0x000fc80007f1e0ff */
[----:B------:R-:W-:-:S06]  /*1840*/  IADD3.X R13, PT, PT, RZ, R15, RZ, P0, !PT ;  /* 0x0000000fff0d7210 */ /* 0x000fcc00007fe4ff */
[----:B------:R-:W-:-:S08]  /*1850*/  DFMA.RP R18, -R14, R12, R18 ;  /* 0x0000000c0e12722b */ /* 0x000fd00000008112 */
[----:B------:R-:W-:-:S06]  /*1860*/  DSETP.GT.AND P0, PT, R18, RZ, PT ;  /* 0x000000ff1200722a */ /* 0x000fcc0003f04000 */
[----:B------:R-:W-:Y:S02]  /*1870*/  FSEL R12, R12, R14, P0 ;  /* 0x0000000e0c0c7208 */ /* 0x000fe40000000000 */
[----:B------:R-:W-:Y:S01]  /*1880*/  FSEL R13, R13, R15, P0 ;  /* 0x0000000f0d0d7208 */ /* 0x000fe20000000000 */
[----:B------:R-:W-:Y:S06]  /*1890*/  BRA `(.L_x_21) ;  /* 0x0000000000647947 */ /* 0x000fec0003800000 */
.L_x_20:
[----:B------:R-:W-:-:S14]  /*18a0*/  DSETP.NE.AND P0, PT, R18, RZ, PT ;  /* 0x000000ff1200722a */ /* 0x000fdc0003f05000 */
[----:B------:R-:W-:Y:S05]  /*18b0*/  @!P0 BRA `(.L_x_22) ;  /* 0x0000000000588947 */ /* 0x000fea0003800000 */
[----:B------:R-:W-:-:S13]  /*18c0*/  ISETP.GE.AND P0, PT, R19, RZ, PT ;  /* 0x000000ff1300720c */ /* 0x000fda0003f06270 */
[----:B------:R-:W-:Y:S01]  /*18d0*/  @!P0 IMAD.MOV.U32 R12, RZ, RZ, 0x0 ;  /* 0x00000000ff0c8424 */ /* 0x000fe200078e00ff */
[----:B------:R-:W-:Y:S01]  /*18e0*/  @!P0 MOV R13, 0xfff80000 ;  /* 0xfff80000000d8802 */ /* 0x000fe20000000f00 */
[----:B------:R-:W-:Y:S06]  /*18f0*/  @!P0 BRA `(.L_x_21) ;  /* 0x00000000004c8947 */ /* 0x000fec0003800000 */
[----:B------:R-:W-:-:S13]  /*1900*/  ISETP.GT.AND P0, PT, R19, 0x7fefffff, PT ;  /* 0x7fefffff1300780c */ /* 0x000fda0003f04270 */
[----:B------:R-:W-:Y:S05]  /*1910*/  @P0 BRA `(.L_x_22) ;  /* 0x0000000000400947 */ /* 0x000fea0003800000 */
[----:B------:R-:W-:Y:S01]  /*1920*/  DMUL R18, R18, 8.11296384146066816958e+31 ;  /* 0x4690000012127828 */ /* 0x000fe20000000000 */
[----:B------:R-:W-:Y:S01]  /*1930*/  IMAD.MOV.U32 R12, RZ, RZ, RZ ;  /* 0x000000ffff0c7224 */ /* 0x000fe200078e00ff */
[----:B------:R-:W-:Y:S01]  /*1940*/  MOV R16, 0x0 ;  /* 0x0000000000107802 */ /* 0x000fe20000000f00 */
[----:B------:R-:W-:-:S03]  /*1950*/  IMAD.MOV.U32 R17, RZ, RZ, 0x3fd80000 ;  /* 0x3fd80000ff117424 */ /* 0x000fc600078e00ff */
[----:B------:R-:W0:Y:S02]  /*1960*/  MUFU.RSQ64H R13, R19 ;  /* 0x00000013000d7308 */ /* 0x000e240000001c00 */
[----:B0-----:R-:W-:-:S08]  /*1970*/  DMUL R14, R12, R12 ;  /* 0x0000000c0c0e7228 */ /* 0x001fd00000000000 */
[----:B------:R-:W-:-:S08]  /*1980*/  DFMA R14, R18, -R14, 1 ;  /* 0x3ff00000120e742b */ /* 0x000fd0000000080e */
[----:B------:R-:W-:Y:S02]  /*1990*/  DFMA R16, R14, R16, 0.5 ;  /* 0x3fe000000e10742b */ /* 0x000fe40000000010 */
[----:B------:R-:W-:-:S08]  /*19a0*/  DMUL R14, R12, R14 ;  /* 0x0000000e0c0e7228 */ /* 0x000fd00000000000 */
[----:B------:R-:W-:-:S08]  /*19b0*/  DFMA R14, R16, R14, R12 ;  /* 0x0000000e100e722b */ /* 0x000fd0000000000c */
[----:B------:R-:W-:Y:S02]  /*19c0*/  DMUL R12, R18, R14 ;  /* 0x0000000e120c7228 */ /* 0x000fe40000000000 */
[----:B------:R-:W-:-:S06]  /*19d0*/  IADD3 R15, PT, PT, R15, -0x100000, RZ ;  /* 0xfff000000f0f7810 */ /* 0x000fcc0007ffe0ff */
[----:B------:R-:W-:-:S08]  /*19e0*/  DFMA R16, R12, -R12, R18 ;  /* 0x8000000c0c10722b */ /* 0x000fd00000000012 */
[----:B------:R-:W-:-:S10]  /*19f0*/  DFMA R12, R14, R16, R12 ;  /* 0x000000100e0c722b */ /* 0x000fd4000000000c */
[----:B------:R-:W-:Y:S01]  /*1a00*/  VIADD R13, R13, 0xfcb00000 ;  /* 0xfcb000000d0d7836 */ /* 0x000fe20000000000 */
[----:B------:R-:W-:Y:S06]  /*1a10*/  BRA `(.L_x_21) ;  /* 0x0000000000047947 */ /* 0x000fec0003800000 */
.L_x_22:
[----:B------:R-:W-:-:S11]  /*1a20*/  DADD R12, R18, R18 ;  /* 0x00000000120c7229 */ /* 0x000fd60000000012 */
.L_x_21:
[----:B------:R-:W-:Y:S05]  /*1a30*/  BSYNC.RECONVERGENT B1 ;  /* 0x0000000000017941 */ /* 0x000fea0003800200 */
.L_x_19:
[----:B------:R-:W-:Y:S01]  /*1a40*/  HFMA2 R3, -RZ, RZ, 0, 0 ;  /* 0x00000000ff037431 */ /* 0x000fe200000001ff */
[----:B------:R-:W-:Y:S01]  /*1a50*/  MOV R22, R12 ;  /* 0x0000000c00167202 */ /* 0x000fe20000000f00 */
[----:B------:R-:W-:Y:S02]  /*1a60*/  IMAD.MOV.U32 R23, RZ, RZ, R13 ;  /* 0x000000ffff177224 */ /* 0x000fe400078e000d */
[----:B------:R-:W-:Y:S05]  /*1a70*/  RET.REL.NODEC R2 `(_Z17find_correlationsPiiiiiPdS_) ;  /* 0xffffffe402607950 */ /* 0x000fea0003c3ffff */
.L_x_23:
[----:B------:R-:W-:-:S00]  /*1a80*/  BRA `(.L_x_23) ;  /* 0xfffffffc00fc7947 */ /* 0x000fc0000383ffff */
[----:B------:R-:W-:-:S00]  /*1a90*/  NOP ;  /* 0x0000000000007918 */ /* 0x000fc00000000000 */
        /* <DEDUP_REMOVED lines=14> */
.L_x_25:


//--------------------- .nv.global.init           --------------------------
	.section	.nv.global.init,"aw",@progbits
	.align	4
.nv.global.init:
	.type		mrg32k3aM1SubSeq,@object
	.size		mrg32k3aM1SubSeq,(mrg32k3aM2SubSeq - mrg32k3aM1SubSeq)
mrg32k3aM1SubSeq:
        /*0000*/ 	.byte	0x0b, 0xcc, 0xee, 0x04, 0x73, 0x29, 0x8b, 0x6f, 0xf6, 0x53, 0x03, 0xf6, 0x23, 0xf6, 0xea, 0xda
        /* <DEDUP_REMOVED lines=125> */
	.type		mrg32k3aM2SubSeq,@object
	.size		mrg32k3aM2SubSeq,(mrg32k3aM1 - mrg32k3aM2SubSeq)
mrg32k3aM2SubSeq:
        /* <DEDUP_REMOVED lines=126> */
	.type		mrg32k3aM1,@object
	.size		mrg32k3aM1,(mrg32k3aM1Seq - mrg32k3aM1)
mrg32k3aM1:
        /* <DEDUP_REMOVED lines=144> */
	.type		mrg32k3aM1Seq,@object
	.size		mrg32k3aM1Seq,(mrg32k3aM2 - mrg32k3aM1Seq)
mrg32k3aM1Seq:
        /* <DEDUP_REMOVED lines=144> */
	.type		mrg32k3aM2,@object
	.size		mrg32k3aM2,(mrg32k3aM2Seq - mrg32k3aM2)
mrg32k3aM2:
        /* <DEDUP_REMOVED lines=144> */
	.type		mrg32k3aM2Seq,@object
	.size		mrg32k3aM2Seq,(precalc_xorwow_matrix - mrg32k3aM2Seq)
mrg32k3aM2Seq:
        /* <DEDUP_REMOVED lines=144> */
	.type		precalc_xorwow_matrix,@object
	.size		precalc_xorwow_matrix,(precalc_xorwow_offset_matrix - precalc_xorwow_matrix)
precalc_xorwow_matrix:
        /* <DEDUP_REMOVED lines=6400> */
	.type		precalc_xorwow_offset_matrix,@object
	.size		precalc_xorwow_offset_matrix,(.L_1 - precalc_xorwow_offset_matrix)
precalc_xorwow_offset_matrix:
        /* <DEDUP_REMOVED lines=6400> */
.L_1:


//--------------------- .nv.shared.reserved.0     --------------------------
	.section	.nv.shared.reserved.0,"aw",@nobits
	.weak		__nv_reservedSMEM_offset_0_alias
	.size		__nv_reservedSMEM_offset_0_alias, 0, 64
	.other		__nv_reservedSMEM_offset_0_alias,@"STO_CUDA_RESERVED_SHARED STV_DEFAULT"
__nv_reservedSMEM_offset_0_alias:
	.zero		0
	.zero		64


//--------------------- .nv.constant0._Z17find_correlationsPiiiiiPdS_ --------------------------
	.section	.nv.constant0._Z17find_correlationsPiiiiiPdS_,"a",@progbits
	.sectionflags	@""
	.align	4
.nv.constant0._Z17find_correlationsPiiiiiPdS_:
	.zero		936


//--------------------- SYMBOLS --------------------------

	.type		.nv.reservedSmem.offset0,@object
	.size		.nv.reservedSmem.offset0,0x4
